def attn_fwd(
    Q,
    K,
    V,
    Out,
    Lse,
    sm_scale,
    stride_qz,
    stride_qh,
    stride_qm,
    stride_qk,
    stride_kz,
    stride_kh,
    stride_kn,
    stride_kk,
    stride_vz,
    stride_vh,
    stride_vn,
    stride_vk,
    stride_oz,
    stride_oh,
    stride_om,
    stride_ok,
    seqlen_q,
    seqlen_k,
    BLOCK_M: tl.constexpr,
    BLOCK_N: tl.constexpr,
    HEAD_DIM: tl.constexpr,
    CAUSAL: tl.constexpr,
):
    start_m = tl.program_id(0)
    off_hz = tl.program_id(1)
    q_off = off_hz * stride_qh
    k_off = off_hz * stride_kh
    v_off = off_hz * stride_vh
    offs_m = start_m * BLOCK_M + tl.arange(0, BLOCK_M)
    offs_d = tl.arange(0, HEAD_DIM)
    offs_n = tl.arange(0, BLOCK_N)
    q_ptrs = Q + q_off + offs_m[:, None] * stride_qm + offs_d[None, :] * stride_qk
    k_ptrs = K + k_off + offs_d[:, None] * stride_kk + offs_n[None, :] * stride_kn
    v_ptrs = V + v_off + offs_n[:, None] * stride_vn + offs_d[None, :] * stride_vk
    m_i = tl.full([BLOCK_M], float("-inf"), dtype=tl.float32)
    l_i = tl.zeros([BLOCK_M], dtype=tl.float32) + 1.0
    acc = tl.zeros([BLOCK_M, HEAD_DIM], dtype=tl.float32)
    q = tl.load(q_ptrs)
    acc, l_i, m_i = _attn_fwd_inner(
        acc,
        l_i,
        m_i,
        q,
        k_ptrs,
        v_ptrs,
        sm_scale,
        stride_kn,
        stride_vn,
        start_m,
        seqlen_k,
        BLOCK_M,
        BLOCK_N,
        HEAD_DIM,
        CAUSAL,
    )
    acc = acc / l_i[:, None]
    lse = m_i + tl.math.log2(l_i) / 1.4426950408889634
    o_ptrs = (
        Out
        + off_hz * stride_oh
        + offs_m[:, None] * stride_om
        + offs_d[None, :] * stride_ok
    )
    tl.store(o_ptrs, acc.to(Out.dtype.element_ty))
    tl.store(Lse + off_hz * seqlen_q + offs_m, lse)

# config = {"BLOCK_M": 128, "BLOCK_N": 64, "HEAD_DIM": 16, "arch": "sm_90", "causal": true, "dtype": "fp16", "num_stages": 2, "num_warps": 8}
# arch = sm_90


// ===== COMPILED SASS (sm_90a) =====

	.target	sm_90a

	.elftype	@"ET_EXEC"


//--------------------- .note.nv.tkinfo           --------------------------
	.section	.note.nv.tkinfo,"",@"SHT_NOTE"
	.sectionflags	@"SHF_NOTE_NV_TKINFO"
	.tkinfo
        /*0018*/ 	.word	0x00000002
        /*0030*/ 	.string	""
        /*0030*/ 	.string	"ptxas"
        /*0030*/ 	.string	"Cuda compilation tools, release 13.0, V13.0.88"
        /*0030*/ 	.string	"Build cuda_13.0.r13.0/compiler.36424714_0"
        /*0030*/ 	.string	"-v  -suppress-debug-info  -lineinfo  -arch sm_90a "



//--------------------- .note.nv.cuinfo           --------------------------
	.section	.note.nv.cuinfo,"",@"SHT_NOTE"
	.sectionflags	@"SHF_NOTE_NV_CUINFO"
        /*0018*/ 	.short	0x0002
        /*001a*/ 	.short	0x005a
        /*001c*/ 	.short	0x0082
	.zero		2


//--------------------- .nv.info                  --------------------------
	.section	.nv.info,"",@"SHT_CUDA_INFO"
	.align	4


	//----- nvinfo : EIATTR_REGCOUNT
	.align		4
        /*0000*/ 	.byte	0x04, 0x2f
        /*0002*/ 	.short	(.L_2 - .L_1)
	.align		4
.L_1:
        /*0004*/ 	.word	index@(attn_fwd)
        /*0008*/ 	.word	0x00000059


	//----- nvinfo : EIATTR_FRAME_SIZE
	.align		4
.L_2:
        /*000c*/ 	.byte	0x04, 0x11
        /*000e*/ 	.short	(.L_4 - .L_3)
	.align		4
.L_3:
        /*0010*/ 	.word	index@(attn_fwd)
        /*0014*/ 	.word	0x00000000


	//----- nvinfo : EIATTR_MIN_STACK_SIZE
	.align		4
.L_4:
        /*0018*/ 	.byte	0x04, 0x12
        /*001a*/ 	.short	(.L_6 - .L_5)
	.align		4
.L_5:
        /*001c*/ 	.word	index@(attn_fwd)
        /*0020*/ 	.word	0x00000000
.L_6:


//--------------------- .nv.compat                --------------------------
	.section	.nv.compat,"",@"SHT_CUDA_COMPAT_INFO"
	.align	4
        /*0000*/ 	.byte	0x02, 0x09, 0x01, 0x00, 0x02, 0x02, 0x04, 0x00, 0x02, 0x05, 0x05, 0x00, 0x03, 0x07, 0x01, 0x01
        /*0010*/ 	.byte	0x02, 0x03, 0x00, 0x00, 0x02, 0x06, 0x01, 0x00, 0x04, 0x0b, 0x08, 0x00, 0x00, 0x00, 0x00, 0x00
        /*0020*/ 	.byte	0x00, 0x00, 0x00, 0x00


//--------------------- .nv.info.attn_fwd         --------------------------
	.section	.nv.info.attn_fwd,"",@"SHT_CUDA_INFO"
	.sectionflags	@""
	.align	4


	//----- nvinfo : EIATTR_CUDA_API_VERSION
	.align		4
        /*0000*/ 	.byte	0x04, 0x37
        /*0002*/ 	.short	(.L_8 - .L_7)
.L_7:
        /*0004*/ 	.word	0x00000082


	//----- nvinfo : EIATTR_KPARAM_INFO
	.align		4
.L_8:
        /*0008*/ 	.byte	0x04, 0x17
        /*000a*/ 	.short	(.L_10 - .L_9)
.L_9:
        /*000c*/ 	.word	0x00000000
        /*0010*/ 	.short	0x0019
        /*0012*/ 	.short	0x0080
        /*0014*/ 	.byte	0x00, 0xf4, 0x21, 0x00


	//----- nvinfo : EIATTR_KPARAM_INFO
	.align		4
.L_10:
        /*0018*/ 	.byte	0x04, 0x17
        /*001a*/ 	.short	(.L_12 - .L_11)
.L_11:
        /*001c*/ 	.word	0x00000000
        /*0020*/ 	.short	0x0018
        /*0022*/ 	.short	0x0078
        /*0024*/ 	.byte	0x00, 0xf4, 0x21, 0x00


	//----- nvinfo : EIATTR_KPARAM_INFO
	.align		4
.L_12:
        /*0028*/ 	.byte	0x04, 0x17
        /*002a*/ 	.short	(.L_14 - .L_13)
.L_13:
        /*002c*/ 	.word	0x00000000
        /*0030*/ 	.short	0x0017
        /*0032*/ 	.short	0x0070
        /*0034*/ 	.byte	0x00, 0xf0, 0x11, 0x00


	//----- nvinfo : EIATTR_KPARAM_INFO
	.align		4
.L_14:
        /*0038*/ 	.byte	0x04, 0x17
        /*003a*/ 	.short	(.L_16 - .L_15)
.L_15:
        /*003c*/ 	.word	0x00000000
        /*0040*/ 	.short	0x0016
        /*0042*/ 	.short	0x006c
        /*0044*/ 	.byte	0x00, 0xf0, 0x11, 0x00


	//----- nvinfo : EIATTR_KPARAM_INFO
	.align		4
.L_16:
        /*0048*/ 	.byte	0x04, 0x17
        /*004a*/ 	.short	(.L_18 - .L_17)
.L_17:
        /*004c*/ 	.word	0x00000000
        /*0050*/ 	.short	0x0015
        /*0052*/ 	.short	0x0068
        /*0054*/ 	.byte	0x00, 0xf0, 0x11, 0x00


	//----- nvinfo : EIATTR_KPARAM_INFO
	.align		4
.L_18:
        /*0058*/ 	.byte	0x04, 0x17
        /*005a*/ 	.short	(.L_20 - .L_19)
.L_19:
        /*005c*/ 	.word	0x00000000
        /*0060*/ 	.short	0x0014
        /*0062*/ 	.short	0x0064
        /*0064*/ 	.byte	0x00, 0xf0, 0x11, 0x00


	//----- nvinfo : EIATTR_KPARAM_INFO
	.align		4
.L_20:
        /*0068*/ 	.byte	0x04, 0x17
        /*006a*/ 	.short	(.L_22 - .L_21)
.L_21:
        /*006c*/ 	.word	0x00000000
        /*0070*/ 	.short	0x0013
        /*0072*/ 	.short	0x0060
        /*0074*/ 	.byte	0x00, 0xf0, 0x11, 0x00


	//----- nvinfo : EIATTR_KPARAM_INFO
	.align		4
.L_22:
        /*0078*/ 	.byte	0x04, 0x17
        /*007a*/ 	.short	(.L_24 - .L_23)
.L_23:
        /*007c*/ 	.word	0x00000000
        /*0080*/ 	.short	0x0012
        /*0082*/ 	.short	0x005c
        /*0084*/ 	.byte	0x00, 0xf0, 0x11, 0x00


	//----- nvinfo : EIATTR_KPARAM_INFO
	.align		4
.L_24:
        /*0088*/ 	.byte	0x04, 0x17
        /*008a*/ 	.short	(.L_26 - .L_25)
.L_25:
        /*008c*/ 	.word	0x00000000
        /*0090*/ 	.short	0x0011
        /*0092*/ 	.short	0x0058
        /*0094*/ 	.byte	0x00, 0xf0, 0x11, 0x00


	//----- nvinfo : EIATTR_KPARAM_INFO
	.align		4
.L_26:
        /*0098*/ 	.byte	0x04, 0x17
        /*009a*/ 	.short	(.L_28 - .L_27)
.L_27:
        /*009c*/ 	.word	0x00000000
        /*00a0*/ 	.short	0x0010
        /*00a2*/ 	.short	0x0054
        /*00a4*/ 	.byte	0x00, 0xf0, 0x11, 0x00


	//----- nvinfo : EIATTR_KPARAM_INFO
	.align		4
.L_28:
        /*00a8*/ 	.byte	0x04, 0x17
        /*00aa*/ 	.short	(.L_30 - .L_29)
.L_29:
        /*00ac*/ 	.word	0x00000000
        /*00b0*/ 	.short	0x000f
        /*00b2*/ 	.short	0x0050
        /*00b4*/ 	.byte	0x00, 0xf0, 0x11, 0x00


	//----- nvinfo : EIATTR_KPARAM_INFO
	.align		4
.L_30:
        /*00b8*/ 	.byte	0x04, 0x17
        /*00ba*/ 	.short	(.L_32 - .L_31)
.L_31:
        /*00bc*/ 	.word	0x00000000
        /*00c0*/ 	.short	0x000e
        /*00c2*/ 	.short	0x004c
        /*00c4*/ 	.byte	0x00, 0xf0, 0x11, 0x00


	//----- nvinfo : EIATTR_KPARAM_INFO
	.align		4
.L_32:
        /*00c8*/ 	.byte	0x04, 0x17
        /*00ca*/ 	.short	(.L_34 - .L_33)
.L_33:
        /*00cc*/ 	.word	0x00000000
        /*00d0*/ 	.short	0x000d
        /*00d2*/ 	.short	0x0048
        /*00d4*/ 	.byte	0x00, 0xf0, 0x11, 0x00


	//----- nvinfo : EIATTR_KPARAM_INFO
	.align		4
.L_34:
        /*00d8*/ 	.byte	0x04, 0x17
        /*00da*/ 	.short	(.L_36 - .L_35)
.L_35:
        /*00dc*/ 	.word	0x00000000
        /*00e0*/ 	.short	0x000c
        /*00e2*/ 	.short	0x0044
        /*00e4*/ 	.byte	0x00, 0xf0, 0x11, 0x00


	//----- nvinfo : EIATTR_KPARAM_INFO
	.align		4
.L_36:
        /*00e8*/ 	.byte	0x04, 0x17
        /*00ea*/ 	.short	(.L_38 - .L_37)
.L_37:
        /*00ec*/ 	.word	0x00000000
        /*00f0*/ 	.short	0x000b
        /*00f2*/ 	.short	0x0040
        /*00f4*/ 	.byte	0x00, 0xf0, 0x11, 0x00


	//----- nvinfo : EIATTR_KPARAM_INFO
	.align		4
.L_38:
        /*00f8*/ 	.byte	0x04, 0x17
        /*00fa*/ 	.short	(.L_40 - .L_39)
.L_39:
        /*00fc*/ 	.word	0x00000000
        /*0100*/ 	.short	0x000a
        /*0102*/ 	.short	0x003c
        /*0104*/ 	.byte	0x00, 0xf0, 0x11, 0x00


	//----- nvinfo : EIATTR_KPARAM_INFO
	.align		4
.L_40:
        /*0108*/ 	.byte	0x04, 0x17
        /*010a*/ 	.short	(.L_42 - .L_41)
.L_41:
        /*010c*/ 	.word	0x00000000
        /*0110*/ 	.short	0x0009
        /*0112*/ 	.short	0x0038
        /*0114*/ 	.byte	0x00, 0xf0, 0x11, 0x00


	//----- nvinfo : EIATTR_KPARAM_INFO
	.align		4
.L_42:
        /*0118*/ 	.byte	0x04, 0x17
        /*011a*/ 	.short	(.L_44 - .L_43)
.L_43:
        /*011c*/ 	.word	0x00000000
        /*0120*/ 	.short	0x0008
        /*0122*/ 	.short	0x0034
        /*0124*/ 	.byte	0x00, 0xf0, 0x11, 0x00


	//----- nvinfo : EIATTR_KPARAM_INFO
	.align		4
.L_44:
        /*0128*/ 	.byte	0x04, 0x17
        /*012a*/ 	.short	(.L_46 - .L_45)
.L_45:
        /*012c*/ 	.word	0x00000000
        /*0130*/ 	.short	0x0007
        /*0132*/ 	.short	0x0030
        /*0134*/ 	.byte	0x00, 0xf0, 0x11, 0x00


	//----- nvinfo : EIATTR_KPARAM_INFO
	.align		4
.L_46:
        /*0138*/ 	.byte	0x04, 0x17
        /*013a*/ 	.short	(.L_48 - .L_47)
.L_47:
        /*013c*/ 	.word	0x00000000
        /*0140*/ 	.short	0x0006
        /*0142*/ 	.short	0x002c
        /*0144*/ 	.byte	0x00, 0xf0, 0x11, 0x00


	//----- nvinfo : EIATTR_KPARAM_INFO
	.align		4
.L_48:
        /*0148*/ 	.byte	0x04, 0x17
        /*014a*/ 	.short	(.L_50 - .L_49)
.L_49:
        /*014c*/ 	.word	0x00000000
        /*0150*/ 	.short	0x0005
        /*0152*/ 	.short	0x0028
        /*0154*/ 	.byte	0x00, 0xf0, 0x11, 0x00


	//----- nvinfo : EIATTR_KPARAM_INFO
	.align		4
.L_50:
        /*0158*/ 	.byte	0x04, 0x17
        /*015a*/ 	.short	(.L_52 - .L_51)
.L_51:
        /*015c*/ 	.word	0x00000000
        /*0160*/ 	.short	0x0004
        /*0162*/ 	.short	0x0020
        /*0164*/ 	.byte	0x00, 0xf4, 0x21, 0x00


	//----- nvinfo : EIATTR_KPARAM_INFO
	.align		4
.L_52:
        /*0168*/ 	.byte	0x04, 0x17
        /*016a*/ 	.short	(.L_54 - .L_53)
.L_53:
        /*016c*/ 	.word	0x00000000
        /*0170*/ 	.short	0x0003
        /*0172*/ 	.short	0x0018
        /*0174*/ 	.byte	0x00, 0xf4, 0x21, 0x00


	//----- nvinfo : EIATTR_KPARAM_INFO
	.align		4
.L_54:
        /*0178*/ 	.byte	0x04, 0x17
        /*017a*/ 	.short	(.L_56 - .L_55)
.L_55:
        /*017c*/ 	.word	0x00000000
        /*0180*/ 	.short	0x0002
        /*0182*/ 	.short	0x0010
        /*0184*/ 	.byte	0x00, 0xf4, 0x21, 0x00


	//----- nvinfo : EIATTR_KPARAM_INFO
	.align		4
.L_56:
        /*0188*/ 	.byte	0x04, 0x17
        /*018a*/ 	.short	(.L_58 - .L_57)
.L_57:
        /*018c*/ 	.word	0x00000000
        /*0190*/ 	.short	0x0001
        /*0192*/ 	.short	0x0008
        /*0194*/ 	.byte	0x00, 0xf4, 0x21, 0x00


	//----- nvinfo : EIATTR_KPARAM_INFO
	.align		4
.L_58:
        /*0198*/ 	.byte	0x04, 0x17
        /*019a*/ 	.short	(.L_60 - .L_59)
.L_59:
        /*019c*/ 	.word	0x00000000
        /*01a0*/ 	.short	0x0000
        /*01a2*/ 	.short	0x0000
        /*01a4*/ 	.byte	0x00, 0xf4, 0x21, 0x00


	//----- nvinfo : EIATTR_SPARSE_MMA_MASK
	.align		4
.L_60:
        /*01a8*/ 	.byte	0x03, 0x50
        /*01aa*/ 	.short	0x0000


	//----- nvinfo : EIATTR_MAXREG_COUNT
	.align		4
        /*01ac*/ 	.byte	0x03, 0x1b
        /*01ae*/ 	.short	0x00ff


	//----- nvinfo : EIATTR_NUM_BARRIERS
	.align		4
        /*01b0*/ 	.byte	0x02, 0x4c
        /*01b2*/ 	.byte	0x01
	.zero		1


	//----- nvinfo : EIATTR_MERCURY_ISA_VERSION
	.align		4
        /*01b4*/ 	.byte	0x03, 0x5f
        /*01b6*/ 	.short	0x0101


	//----- nvinfo : EIATTR_COOP_GROUP_MASK_REGIDS
	.align		4
        /*01b8*/ 	.byte	0x04, 0x29
        /*01ba*/ 	.short	(.L_62 - .L_61)


	//   ....[0]....
.L_61:
        /*01bc*/ 	.word	0xffffffff


	//   ....[1]....
        /*01c0*/ 	.word	0xffffffff


	//   ....[2]....
        /*01c4*/ 	.word	0xffffffff


	//   ....[3]....
        /*01c8*/ 	.word	0xffffffff


	//   ....[4]....
        /*01cc*/ 	.word	0xffffffff


	//   ....[5]....
        /*01d0*/ 	.word	0xffffffff


	//   ....[6]....
        /*01d4*/ 	.word	0xffffffff


	//   ....[7]....
        /*01d8*/ 	.word	0xffffffff


	//----- nvinfo : EIATTR_COOP_GROUP_INSTR_OFFSETS
	.align		4
.L_62:
        /*01dc*/ 	.byte	0x04, 0x28
        /*01de*/ 	.short	(.L_64 - .L_63)


	//   ....[0]....
.L_63:
        /*01e0*/ 	.word	0x000016b0


	//   ....[1]....
        /*01e4*/ 	.word	0x000016d0


	//   ....[2]....
        /*01e8*/ 	.word	0x00001af0


	//   ....[3]....
        /*01ec*/ 	.word	0x00001b20


	//   ....[4]....
        /*01f0*/ 	.word	0x00001d50


	//   ....[5]....
        /*01f4*/ 	.word	0x00001d70


	//   ....[6]....
        /*01f8*/ 	.word	0x000023d0


	//   ....[7]....
        /*01fc*/ 	.word	0x00002420


	//----- nvinfo : EIATTR_EXIT_INSTR_OFFSETS
	.align		4
.L_64:
        /*0200*/ 	.byte	0x04, 0x1c
        /*0202*/ 	.short	(.L_66 - .L_65)


	//   ....[0]....
.L_65:
        /*0204*/ 	.word	0x000030b0


	//   ....[1]....
        /*0208*/ 	.word	0x000030e0


	//----- nvinfo : EIATTR_REQNTID
	.align		4
.L_66:
        /*020c*/ 	.byte	0x04, 0x10
        /*020e*/ 	.short	(.L_68 - .L_67)
.L_67:
        /*0210*/ 	.word	0x00000100
        /*0214*/ 	.word	0x00000001
        /*0218*/ 	.word	0x00000001


	//----- nvinfo : EIATTR_CBANK_PARAM_SIZE
	.align		4
.L_68:
        /*021c*/ 	.byte	0x03, 0x19
        /*021e*/ 	.short	0x0088


	//----- nvinfo : EIATTR_PARAM_CBANK
	.align		4
        /*0220*/ 	.byte	0x04, 0x0a
        /*0222*/ 	.short	(.L_70 - .L_69)
	.align		4
.L_69:
        /*0224*/ 	.word	index@(.nv.constant0.attn_fwd)
        /*0228*/ 	.short	0x0210
        /*022a*/ 	.short	0x0088


	//----- nvinfo : EIATTR_SW_WAR
	.align		4
.L_70:
        /*022c*/ 	.byte	0x04, 0x36
        /*022e*/ 	.short	(.L_72 - .L_71)
.L_71:
        /*0230*/ 	.word	0x00000008
.L_72:


//--------------------- .nv.callgraph             --------------------------
	.section	.nv.callgraph,"",@"SHT_CUDA_CALLGRAPH"
	.align	4
	.sectionentsize	8
	.align		4
        /*0000*/ 	.word	0x00000000
	.align		4
        /*0004*/ 	.word	0xffffffff
	.align		4
        /*0008*/ 	.word	0x00000000
	.align		4
        /*000c*/ 	.word	0xfffffffe
	.align		4
        /*0010*/ 	.word	0x00000000
	.align		4
        /*0014*/ 	.word	0xfffffffd
	.align		4
        /*0018*/ 	.word	0x00000000
	.align		4
        /*001c*/ 	.word	0xfffffffc


//--------------------- .nv.constant4             --------------------------
	.section	.nv.constant4,"a",@progbits
	.align	8
	.align		8
.nv.constant4:
        /*0000*/ 	.dword	_$_str


//--------------------- .text.attn_fwd            --------------------------
	.section	.text.attn_fwd,"ax",@progbits
	.align	128
        .global         attn_fwd
        .type           attn_fwd,@function
        .size           attn_fwd,(.L_x_3 - attn_fwd)
        .other          attn_fwd,@"STO_CUDA_ENTRY STV_DEFAULT"
attn_fwd:
.text.attn_fwd:
[----:B------:R-:W-:Y:S01]  /*0000*/  LDC R1, c[0x0][0x28] ;  /* 0x00000a00ff017b82 */ /* 0x000fe20000000800 */
[----:B------:R-:W0:Y:S07]  /*0010*/  S2R R5, SR_CTAID.X ;  /* 0x0000000000057919 */ /* 0x000e2e0000002500 */
[----:B------:R-:W1:Y:S01]  /*0020*/  S2UR UR12, SR_CTAID.Y ;  /* 0x00000000000c79c3 */ /* 0x000e620000002600 */
[----:B------:R-:W-:Y:S01]  /*0030*/  ULDC.64 UR4, c[0x0][0x240] ;  /* 0x0000900000047ab9 */ /* 0x000fe20000000a00 */
[----:B------:R-:W-:Y:S01]  /*0040*/  ULDC.64 UR14, c[0x0][0x208] ;  /* 0x00008200000e7ab9 */ /* 0x000fe20000000a00 */
[----:B------:R-:W2:Y:S05]  /*0050*/  S2R R4, SR_TID.X ;  /* 0x0000000000047919 */ /* 0x000eaa0000002100 */
[----:B------:R-:W3:Y:S08]  /*0060*/  LDC R17, c[0x0][0x248] ;  /* 0x00009200ff117b82 */ /* 0x000ef00000000800 */
[----:B------:R-:W4:Y:S01]  /*0070*/  LDC.64 R12, c[0x0][0x210] ;  /* 0x00008400ff0c7b82 */ /* 0x000f220000000a00 */
[----:B-1----:R-:W-:-:S04]  /*0080*/  UIMAD UR4, UR12, UR4, URZ ;  /* 0x000000040c0472a4 */ /* 0x002fc8000f8e023f */
[----:B------:R-:W-:Y:S01]  /*0090*/  USHF.L.U32 UR6, UR4, 0x1, URZ ;  /* 0x0000000104067899 */ /* 0x000fe2000800063f */
[----:B0-----:R-:W-:Y:S01]  /*00a0*/  IMAD.SHL.U32 R5, R5, 0x80, RZ ;  /* 0x0000008005057824 */ /* 0x001fe200078e00ff */
[----:B--2---:R-:W-:-:S04]  /*00b0*/  SHF.R.U32.HI R2, RZ, 0x7, R4 ;  /* 0x00000007ff027819 */ /* 0x004fc80000011604 */
[----:B------:R-:W-:Y:S02]  /*00c0*/  LOP3.LUT R3, R5, 0x7f, R4, 0xf8, !PT ;  /* 0x0000007f05037812 */ /* 0x000fe400078ef804 */
[----:B------:R-:W-:-:S03]  /*00d0*/  SGXT.U32 R2, R2, 0x1 ;  /* 0x000000010202781a */ /* 0x000fc60000000000 */
[----:B------:R-:W-:Y:S01]  /*00e0*/  IMAD R0, R3, UR5, RZ ;  /* 0x0000000503007c24 */ /* 0x000fe2000f8e02ff */
[----:B------:R-:W-:Y:S01]  /*00f0*/  UIMAD.WIDE UR4, UR4, 0x2, URZ ;  /* 0x00000002040478a5 */ /* 0x000fe2000f8e023f */
[----:B---3--:R-:W-:Y:S02]  /*0100*/  IMAD R2, R2, R17, RZ ;  /* 0x0000001102027224 */ /* 0x008fe400078e02ff */
[C---:B------:R-:W-:Y:S02]  /*0110*/  IMAD.SHL.U32 R7, R0.reuse, 0x2, RZ ;  /* 0x0000000200077824 */ /* 0x040fe400078e00ff */
[----:B------:R-:W-:Y:S02]  /*0120*/  IMAD R9, R17, 0x2, R2 ;  /* 0x0000000211097824 */ /* 0x000fe400078e0202 */
[----:B------:R-:W-:Y:S01]  /*0130*/  IMAD.HI R0, R0, 0x2, RZ ;  /* 0x0000000200007827 */ /* 0x000fe200078e02ff */
[----:B----4-:R-:W-:-:S03]  /*0140*/  IADD3 R21, P0, P1, R7, UR6, R12 ;  /* 0x0000000607157c10 */ /* 0x010fc6000f91e00c */
[C---:B------:R-:W-:Y:S01]  /*0150*/  IMAD R11, R17.reuse, 0x2, R9 ;  /* 0x00000002110b7824 */ /* 0x040fe200078e0209 */
[----:B------:R-:W-:Y:S02]  /*0160*/  IADD3.X R22, R0, UR5, R13, P0, P1 ;  /* 0x0000000500167c10 */ /* 0x000fe400087e240d */
[CC--:B------:R-:W-:Y:S01]  /*0170*/  LEA R6, P0, R2.reuse, R21.reuse, 0x1 ;  /* 0x0000001502067211 */ /* 0x0c0fe200078008ff */
[----:B------:R-:W-:Y:S01]  /*0180*/  IMAD R0, R17, 0x2, R11 ;  /* 0x0000000211007824 */ /* 0x000fe200078e020b */
[-C--:B------:R-:W-:Y:S02]  /*0190*/  LEA R8, P1, R9, R21.reuse, 0x1 ;  /* 0x0000001509087211 */ /* 0x080fe400078208ff */
[-C--:B------:R-:W-:Y:S01]  /*01a0*/  LEA.HI.X.SX32 R7, R2, R22.reuse, 0x1, P0 ;  /* 0x0000001602077211 */ /* 0x080fe200000f0eff */
[----:B------:R-:W-:Y:S01]  /*01b0*/  IMAD R2, R17, 0x2, R0 ;  /* 0x0000000211027824 */ /* 0x000fe200078e0200 */
[-C--:B------:R-:W-:Y:S02]  /*01c0*/  LEA R10, P0, R11, R21.reuse, 0x1 ;  /* 0x000000150b0a7211 */ /* 0x080fe400078008ff */
[-C--:B------:R-:W-:Y:S01]  /*01d0*/  LEA.HI.X.SX32 R9, R9, R22.reuse, 0x1, P1 ;  /* 0x0000001609097211 */ /* 0x080fe200008f0eff */
[----:B------:R0:W2:Y:S01]  /*01e0*/  LDG.E.U16 R20, desc[UR14][R6.64] ;  /* 0x0000000e06147981 */ /* 0x0000a2000c1e1500 */
[----:B------:R-:W-:Y:S01]  /*01f0*/  LEA.HI.X.SX32 R11, R11, R22, 0x1, P0 ;  /* 0x000000160b0b7211 */ /* 0x000fe200000f0eff */
[----:B------:R-:W-:Y:S01]  /*0200*/  IMAD R13, R17, 0x2, R2 ;  /* 0x00000002110d7824 */ /* 0x000fe200078e0202 */
[----:B------:R-:W-:-:S02]  /*0210*/  LEA R14, P0, R2, R21, 0x1 ;  /* 0x00000015020e7211 */ /* 0x000fc400078008ff */
[----:B------:R-:W3:Y:S02]  /*0220*/  LDG.E.U16 R9, desc[UR14][R8.64] ;  /* 0x0000000e08097981 */ /* 0x000ee4000c1e1500 */
[-C--:B------:R-:W-:Y:S01]  /*0230*/  LEA.HI.X.SX32 R15, R2, R22.reuse, 0x1, P0 ;  /* 0x00000016020f7211 */ /* 0x080fe200000f0eff */
[----:B------:R-:W-:Y:S01]  /*0240*/  IMAD R2, R17, 0x2, R13 ;  /* 0x0000000211027824 */ /* 0x000fe200078e020d */
[-C--:B------:R-:W-:Y:S01]  /*0250*/  LEA R16, P1, R13, R21.reuse, 0x1 ;  /* 0x000000150d107211 */ /* 0x080fe200078208ff */
[----:B------:R1:W4:Y:S01]  /*0260*/  LDG.E.U16 R11, desc[UR14][R10.64] ;  /* 0x0000000e0a0b7981 */ /* 0x000322000c1e1500 */
[-C--:B------:R-:W-:Y:S01]  /*0270*/  LEA R12, P0, R0, R21.reuse, 0x1 ;  /* 0x00000015000c7211 */ /* 0x080fe200078008ff */
[----:B0-----:R-:W-:Y:S01]  /*0280*/  IMAD R7, R17, 0x2, R2 ;  /* 0x0000000211077824 */ /* 0x001fe200078e0202 */
[----:B------:R-:W-:Y:S01]  /*0290*/  LEA.HI.X.SX32 R17, R13, R22, 0x1, P1 ;  /* 0x000000160d117211 */ /* 0x000fe200008f0eff */
[----:B------:R0:W5:Y:S01]  /*02a0*/  LDG.E.U16 R14, desc[UR14][R14.64] ;  /* 0x0000000e0e0e7981 */ /* 0x000162000c1e1500 */
[----:B------:R-:W-:-:S02]  /*02b0*/  LEA R18, P2, R2, R21, 0x1 ;  /* 0x0000001502127211 */ /* 0x000fc400078408ff */
[C---:B------:R-:W-:Y:S01]  /*02c0*/  LEA R6, P1, R7.reuse, R21, 0x1 ;  /* 0x0000001507067211 */ /* 0x040fe200078208ff */
[----:B------:R0:W4:Y:S01]  /*02d0*/  LDG.E.U16 R16, desc[UR14][R16.64] ;  /* 0x0000000e10107981 */ /* 0x000122000c1e1500 */
[-C--:B------:R-:W-:Y:S02]  /*02e0*/  LEA.HI.X.SX32 R19, R2, R22.reuse, 0x1, P2 ;  /* 0x0000001602137211 */ /* 0x080fe400010f0eff */
[-C--:B------:R-:W-:Y:S02]  /*02f0*/  LEA.HI.X.SX32 R7, R7, R22.reuse, 0x1, P1 ;  /* 0x0000001607077211 */ /* 0x080fe400008f0eff */
[----:B------:R-:W-:Y:S01]  /*0300*/  LEA.HI.X.SX32 R13, R0, R22, 0x1, P0 ;  /* 0x00000016000d7211 */ /* 0x000fe200000f0eff */
[----:B------:R-:W4:Y:S04]  /*0310*/  LDG.E.U16 R18, desc[UR14][R18.64] ;  /* 0x0000000e12127981 */ /* 0x000f28000c1e1500 */
[----:B------:R0:W4:Y:S04]  /*0320*/  LDG.E.U16 R12, desc[UR14][R12.64] ;  /* 0x0000000e0c0c7981 */ /* 0x000128000c1e1500 */
[----:B------:R0:W4:Y:S01]  /*0330*/  LDG.E.U16 R7, desc[UR14][R6.64] ;  /* 0x0000000e06077981 */ /* 0x000122000c1e1500 */
[----:B------:R-:W0:Y:S01]  /*0340*/  S2UR UR6, SR_CgaCtaId ;  /* 0x00000000000679c3 */ /* 0x000e220000008800 */
[----:B-1----:R-:W-:-:S02]  /*0350*/  LOP3.LUT R10, R4, 0x3f, RZ, 0xc0, !PT ;  /* 0x0000003f040a7812 */ /* 0x002fc400078ec0ff */
[----:B------:R-:W-:-:S03]  /*0360*/  SHF.R.S32.HI R0, RZ, 0x7, R4 ;  /* 0x00000007ff007819 */ /* 0x000fc60000011404 */
[----:B0-----:R-:W-:Y:S01]  /*0370*/  IMAD.SHL.U32 R15, R10, 0x2, RZ ;  /* 0x000000020a0f7824 */ /* 0x001fe200078e00ff */
[----:B------:R-:W-:Y:S01]  /*0380*/  SGXT R0, R0, 0x1 ;  /* 0x000000010000781a */ /* 0x000fe20000000200 */
[----:B------:R-:W-:Y:S01]  /*0390*/  VIADD R2, R5, 0x80 ;  /* 0x0000008005027836 */ /* 0x000fe20000000000 */
[----:B------:R-:W-:Y:S02]  /*03a0*/  LOP3.LUT R17, R4, 0x40, RZ, 0xc0, !PT ;  /* 0x0000004004117812 */ /* 0x000fe400078ec0ff */
[----:B------:R-:W-:Y:S01]  /*03b0*/  LOP3.LUT R0, R15, 0x90, R0, 0x78, !PT ;  /* 0x000000900f007812 */ /* 0x000fe200078e7800 */
[----:B------:R-:W-:Y:S01]  /*03c0*/  UMOV UR4, 0x400 ;  /* 0x0000040000047882 */ /* 0x000fe20000000000 */
[----:B------:R-:W-:-:S03]  /*03d0*/  ISETP.GE.AND P0, PT, R2, 0x1, PT ;  /* 0x000000010200780c */ /* 0x000fc60003f06270 */
[----:B------:R-:W-:Y:S01]  /*03e0*/  IMAD R13, R17, 0x20, R0 ;  /* 0x00000020110d7824 */ /* 0x000fe200078e0200 */
[----:B------:R-:W-:-:S04]  /*03f0*/  ULEA UR6, UR6, UR4, 0x18 ;  /* 0x0000000406067291 */ /* 0x000fc8000f8ec03f */
[C---:B------:R-:W-:Y:S02]  /*0400*/  LOP3.LUT R0, R13.reuse, 0x20, RZ, 0x3c, !PT ;  /* 0x000000200d007812 */ /* 0x040fe400078e3cff */
[C---:B------:R-:W-:Y:S02]  /*0410*/  LOP3.LUT R15, R13.reuse, 0x40, RZ, 0x3c, !PT ;  /* 0x000000400d0f7812 */ /* 0x040fe400078e3cff */
[----:B------:R-:W-:Y:S01]  /*0420*/  LOP3.LUT R19, R13, 0x60, RZ, 0x3c, !PT ;  /* 0x000000600d137812 */ /* 0x000fe200078e3cff */
[----:B------:R-:W-:Y:S01]  /*0430*/  IMAD.MOV.U32 R40, RZ, RZ, -0x800000 ;  /* 0xff800000ff287424 */ /* 0x000fe200078e00ff */
[----:B------:R-:W-:Y:S01]  /*0440*/  CS2R R56, SRZ ;  /* 0x0000000000387805 */ /* 0x000fe2000001ff00 */
[----:B------:R-:W-:Y:S01]  /*0450*/  IMAD.MOV.U32 R8, RZ, RZ, 0x3f800000 ;  /* 0x3f800000ff087424 */ /* 0x000fe200078e00ff */
[----:B------:R-:W-:Y:S01]  /*0460*/  CS2R R58, SRZ ;  /* 0x00000000003a7805 */ /* 0x000fe2000001ff00 */
[----:B------:R-:W-:Y:S01]  /*0470*/  IMAD.MOV.U32 R6, RZ, RZ, 0x3f800000 ;  /* 0x3f800000ff067424 */ /* 0x000fe200078e00ff */
[----:B------:R-:W-:Y:S01]  /*0480*/  CS2R R60, SRZ ;  /* 0x00000000003c7805 */ /* 0x000fe2000001ff00 */
[----:B------:R-:W-:Y:S01]  /*0490*/  IMAD.MOV.U32 R42, RZ, RZ, -0x800000 ;  /* 0xff800000ff2a7424 */ /* 0x000fe200078e00ff */
[----:B------:R-:W-:Y:S01]  /*04a0*/  CS2R R62, SRZ ;  /* 0x00000000003e7805 */ /* 0x000fe2000001ff00 */
[----:B--2---:R-:W-:Y:S04]  /*04b0*/  STS.U16 [R13+UR6], R20 ;  /* 0x000000140d007988 */ /* 0x004fe80008000406 */
[----:B-----5:R-:W-:Y:S04]  /*04c0*/  STS.U16 [R13+UR6+0x400], R14 ;  /* 0x0004000e0d007988 */ /* 0x020fe80008000406 */
[----:B---3--:R-:W-:Y:S04]  /*04d0*/  STS.U16 [R0+UR6+0x100], R9 ;  /* 0x0001000900007988 */ /* 0x008fe80008000406 */
[----:B----4-:R0:W-:Y:S04]  /*04e0*/  STS.U16 [R0+UR6+0x500], R16 ;  /* 0x0005001000007988 */ /* 0x0101e80008000406 */
[----:B------:R-:W-:Y:S04]  /*04f0*/  STS.U16 [R15+UR6+0x200], R11 ;  /* 0x0002000b0f007988 */ /* 0x000fe80008000406 */
[----:B------:R1:W-:Y:S04]  /*0500*/  STS.U16 [R15+UR6+0x600], R18 ;  /* 0x000600120f007988 */ /* 0x0003e80008000406 */
[----:B------:R2:W-:Y:S01]  /*0510*/  STS.U16 [R19+UR6+0x300], R12 ;  /* 0x0003000c13007988 */ /* 0x0005e20008000406 */
[----:B0-----:R-:W-:-:S03]  /*0520*/  LOP3.LUT R0, R4, 0xff, RZ, 0xc0, !PT ;  /* 0x000000ff04007812 */ /* 0x001fc600078ec0ff */
[----:B------:R2:W-:Y:S01]  /*0530*/  STS.U16 [R19+UR6+0x700], R7 ;  /* 0x0007000713007988 */ /* 0x0005e20008000406 */
[----:B-1----:R-:W-:Y:S01]  /*0540*/  IMAD.SHL.U32 R15, R4, 0x2, RZ ;  /* 0x00000002040f7824 */ /* 0x002fe200078e00ff */
[----:B------:R-:W-:Y:S06]  /*0550*/  @!P0 BRA `(.L_x_0) ;  /* 0x0000001c00e48947 */ /* 0x000fec0003800000 */
[----:B------:R-:W0:Y:S01]  /*0560*/  LDC.64 R8, c[0x0][0x250] ;  /* 0x00009400ff087b82 */ /* 0x000e220000000a00 */
[--C-:B------:R-:W-:Y:S01]  /*0570*/  SHF.R.U32.HI R11, RZ, 0x5, R4.reuse ;  /* 0x00000005ff0b7819 */ /* 0x100fe20000011604 */
[----:B------:R-:W-:Y:S01]  /*0580*/  IMAD.SHL.U32 R14, R0, 0x2, RZ ;  /* 0x00000002000e7824 */ /* 0x000fe200078e00ff */
[C---:B------:R-:W-:Y:S01]  /*0590*/  LOP3.LUT R0, R4.reuse, 0xc0, RZ, 0xc0, !PT ;  /* 0x000000c004007812 */ /* 0x040fe200078ec0ff */
[----:B------:R-:W-:Y:S01]  /*05a0*/  ULDC UR4, c[0x0][0x258] ;  /* 0x0000960000047ab9 */ /* 0x000fe20000000800 */
[----:B------:R-:W-:Y:S01]  /*05b0*/  R2UR UR13, R11 ;  /* 0x000000000b0d72ca */ /* 0x000fe200000e0000 */
[----:B------:R-:W-:Y:S01]  /*05c0*/  ULDC.64 UR8, c[0x0][0x220] ;  /* 0x0000880000087ab9 */ /* 0x000fe20000000a00 */
[----:B------:R-:W-:Y:S01]  /*05d0*/  SHF.R.U32.HI R13, RZ, 0x2, R4 ;  /* 0x00000002ff0d7819 */ /* 0x000fe20000011604 */
[----:B--2---:R-:W1:Y:S01]  /*05e0*/  LDC.64 R6, c[0x0][0x260] ;  /* 0x00009800ff067b82 */ /* 0x004e620000000a00 */
[----:B------:R-:W-:Y:S01]  /*05f0*/  LOP3.LUT R11, R4, 0xf, RZ, 0xc0, !PT ;  /* 0x0000000f040b7812 */ /* 0x000fe200078ec0ff */
[----:B------:R-:W-:Y:S01]  /*0600*/  UIADD3 UR7, UR6, 0x1000, URZ ;  /* 0x0000100006077890 */ /* 0x000fe2000fffe03f */
[----:B------:R-:W-:-:S02]  /*0610*/  ISETP.NE.U32.AND P0, PT, R17, RZ, PT ;  /* 0x000000ff1100720c */ /* 0x000fc40003f05070 */
[----:B------:R-:W-:Y:S02]  /*0620*/  CS2R R56, SRZ ;  /* 0x0000000000387805 */ /* 0x000fe4000001ff00 */
[----:B------:R-:W-:Y:S01]  /*0630*/  SHF.R.U32.HI R17, RZ, 0x2, R0 ;  /* 0x00000002ff117819 */ /* 0x000fe20000011600 */
[----:B------:R-:W-:Y:S01]  /*0640*/  IMAD R11, R11, UR4, RZ ;  /* 0x000000040b0b7c24 */ /* 0x000fe2000f8e02ff */
[----:B------:R-:W-:Y:S01]  /*0650*/  SHF.R.U32.HI R12, RZ, 0x1, R4 ;  /* 0x00000001ff0c7819 */ /* 0x000fe20000011604 */
[----:B------:R-:W2:Y:S01]  /*0660*/  LDC R23, c[0x0][0x268] ;  /* 0x00009a00ff177b82 */ /* 0x000ea20000000800 */
[----:B------:R-:W-:Y:S01]  /*0670*/  SGXT.U32 R13, R13, 0x3 ;  /* 0x000000030d0d781a */ /* 0x000fe20000000000 */
[----:B------:R-:W-:Y:S01]  /*0680*/  ULDC.64 UR4, c[0x0][0x218] ;  /* 0x0000860000047ab9 */ /* 0x000fe20000000a00 */
[----:B------:R-:W-:Y:S01]  /*0690*/  LOP3.LUT R0, R14, R17, RZ, 0x3c, !PT ;  /* 0x000000110e007212 */ /* 0x000fe200078e3cff */
[----:B------:R-:W-:Y:S01]  /*06a0*/  USHF.R.U32.HI UR7, URZ, 0x4, UR7 ;  /* 0x000000043f077899 */ /* 0x000fe20008011607 */
[----:B------:R-:W-:Y:S01]  /*06b0*/  LOP3.LUT R16, R13, 0x70, R12, 0xf8, !PT ;  /* 0x000000700d107812 */ /* 0x000fe200078ef80c */
[C---:B------:R-:W-:Y:S01]  /*06c0*/  IMAD.SHL.U32 R13, R11.reuse, 0x2, RZ ;  /* 0x000000020b0d7824 */ /* 0x040fe200078e00ff */
[--C-:B------:R-:W-:Y:S01]  /*06d0*/  SHF.R.U32.HI R19, RZ, 0x4, R4.reuse ;  /* 0x00000004ff137819 */ /* 0x100fe20000011604 */
[----:B0-----:R-:W-:Y:S01]  /*06e0*/  IMAD R8, R8, UR12, RZ ;  /* 0x0000000c08087c24 */ /* 0x001fe2000f8e02ff */
[----:B------:R-:W-:Y:S01]  /*06f0*/  SHF.R.U32.HI R18, RZ, 0x6, R4 ;  /* 0x00000006ff127819 */ /* 0x000fe20000011604 */
[----:B------:R-:W-:Y:S01]  /*0700*/  IMAD.HI R11, R11, 0x2, RZ ;  /* 0x000000020b0b7827 */ /* 0x000fe200078e02ff */
[----:B------:R-:W-:Y:S01]  /*0710*/  LOP3.LUT R5, R16, R5, RZ, 0xfc, !PT ;  /* 0x0000000510057212 */ /* 0x000fe200078efcff */
[----:B------:R-:W-:Y:S01]  /*0720*/  USGXT.U32 UR10, UR7, 0xe ;  /* 0x0000000e070a789a */ /* 0x000fe20008000000 */
[----:B------:R-:W-:-:S02]  /*0730*/  CS2R R58, SRZ ;  /* 0x00000000003a7805 */ /* 0x000fc4000001ff00 */
[----:B------:R-:W-:Y:S02]  /*0740*/  CS2R R60, SRZ ;  /* 0x00000000003c7805 */ /* 0x000fe4000001ff00 */
[----:B------:R-:W-:Y:S01]  /*0750*/  CS2R R62, SRZ ;  /* 0x00000000003e7805 */ /* 0x000fe2000001ff00 */
[----:B-1----:R-:W-:Y:S01]  /*0760*/  IMAD R14, R10, R7, RZ ;  /* 0x000000070a0e7224 */ /* 0x002fe200078e02ff */
[----:B------:R-:W-:Y:S01]  /*0770*/  LOP3.LUT R20, R0, 0x40, RZ, 0x3c, !PT ;  /* 0x0000004000147812 */ /* 0x000fe200078e3cff */
[----:B------:R-:W-:Y:S01]  /*0780*/  IMAD.SHL.U32 R10, R8, 0x2, RZ ;  /* 0x00000002080a7824 */ /* 0x000fe200078e00ff */
[----:B------:R-:W-:Y:S01]  /*0790*/  ULDC UR16, c[0x0][0x238] ;  /* 0x00008e0000107ab9 */ /* 0x000fe20000000800 */
[----:B------:R-:W-:Y:S02]  /*07a0*/  IMAD R6, R6, UR12, RZ ;  /* 0x0000000c06067c24 */ /* 0x000fe4000f8e02ff */
[----:B------:R-:W-:Y:S01]  /*07b0*/  IMAD.SHL.U32 R17, R14, 0x2, RZ ;  /* 0x000000020e117824 */ /* 0x000fe200078e00ff */
[----:B------:R-:W-:Y:S01]  /*07c0*/  IADD3 R67, P1, P2, R13, UR4, R10 ;  /* 0x000000040d437c10 */ /* 0x000fe2000fa3e00a */
[----:B------:R-:W-:Y:S01]  /*07d0*/  IMAD.SHL.U32 R12, R6, 0x2, RZ ;  /* 0x00000002060c7824 */ /* 0x000fe200078e00ff */
[----:B------:R-:W-:Y:S01]  /*07e0*/  SGXT.U32 R10, R19, 0x4 ;  /* 0x00000004130a781a */ /* 0x000fe20000000000 */
[----:B------:R-:W-:Y:S01]  /*07f0*/  IMAD.HI R8, R8, 0x2, RZ ;  /* 0x0000000208087827 */ /* 0x000fe200078e02ff */
[----:B------:R-:W-:-:S02]  /*0800*/  UMOV UR4, URZ ;  /* 0x0000003f00047c82 */ /* 0x000fc40008000000 */
[----:B------:R-:W-:Y:S01]  /*0810*/  IADD3 R17, P3, P4, R17, UR8, R12 ;  /* 0x0000000811117c10 */ /* 0x000fe2000fc7e00c */
[----:B------:R-:W-:Y:S01]  /*0820*/  IMAD.HI R12, R6, 0x2, RZ ;  /* 0x00000002060c7827 */ /* 0x000fe200078e02ff */
[----:B------:R-:W-:Y:S01]  /*0830*/  SGXT.U32 R6, R18, 0x2 ;  /* 0x000000021206781a */ /* 0x000fe20000000000 */
[----:B------:R-:W-:Y:S01]  /*0840*/  UIADD3 UR8, UP0, UR10, 0x2, URZ ;  /* 0x000000020a087890 */ /* 0x000fe2000ff1e03f */
[----:B------:R-:W-:Y:S01]  /*0850*/  IADD3.X R21, R11, UR5, R8, P1, P2 ;  /* 0x000000050b157c10 */ /* 0x000fe20008fe4408 */
[----:B------:R-:W-:Y:S01]  /*0860*/  IMAD.HI R13, R14, 0x2, RZ ;  /* 0x000000020e0d7827 */ /* 0x000fe200078e02ff */
[----:B------:R-:W-:-:S03]  /*0870*/  UMOV UR5, URZ ;  /* 0x0000003f00057c82 */ /* 0x000fc60008000000 */
[----:B------:R-:W-:Y:S01]  /*0880*/  IMAD R10, R10, R9, RZ ;  /* 0x000000090a0a7224 */ /* 0x000fe200078e02ff */
[----:B------:R-:W-:Y:S01]  /*0890*/  IADD3.X R19, R13, UR9, R12, P3, P4 ;  /* 0x000000090d137c10 */ /* 0x000fe20009fe840c */
[----:B--2---:R-:W-:Y:S01]  /*08a0*/  IMAD R13, R6, R23, RZ ;  /* 0x00000017060d7224 */ /* 0x004fe200078e02ff */
[----:B------:R-:W-:Y:S01]  /*08b0*/  UIADD3.X UR9, UR5, 0x40000040, URZ, UP0, !UPT ;  /* 0x4000004005097890 */ /* 0x000fe200087fe43f */
[----:B------:R-:W-:Y:S01]  /*08c0*/  IMAD R8, R9, 0x10, R10 ;  /* 0x0000001009087824 */ /* 0x000fe200078e020a */
[-C--:B------:R-:W-:Y:S01]  /*08d0*/  LEA R72, P1, R10, R67.reuse, 0x1 ;  /* 0x000000430a487211 */ /* 0x080fe200078208ff */
[----:B------:R-:W-:Y:S01]  /*08e0*/  IMAD R14, R23, 0x4, R13 ;  /* 0x00000004170e7824 */ /* 0x000fe200078e020d */
[----:B------:R-:W-:Y:S01]  /*08f0*/  UMOV UR18, UR8 ;  /* 0x0000000800127c82 */ /* 0x000fe20008000000 */
[----:B------:R-:W-:Y:S01]  /*0900*/  IMAD R6, R9, 0x10, R8 ;  /* 0x0000001009067824 */ /* 0x000fe200078e0208 */
[----:B------:R-:W-:Y:S01]  /*0910*/  LEA R70, P2, R8, R67, 0x1 ;  /* 0x0000004308467211 */ /* 0x000fe200078408ff */
[----:B------:R-:W-:Y:S01]  /*0920*/  IMAD R16, R23, 0x4, R14 ;  /* 0x0000000417107824 */ /* 0x000fe200078e020e */
[----:B------:R-:W-:Y:S01]  /*0930*/  LEA.HI.X.SX32 R73, R10, R21, 0x1, P1 ;  /* 0x000000150a497211 */ /* 0x000fe200008f0eff */
[----:B------:R-:W-:Y:S01]  /*0940*/  IMAD R11, R9, 0x10, R6 ;  /* 0x00000010090b7824 */ /* 0x000fe200078e0206 */
[----:B------:R-:W-:Y:S01]  /*0950*/  LEA R68, P3, R6, R67, 0x1 ;  /* 0x0000004306447211 */ /* 0x000fe200078608ff */
[----:B------:R-:W-:Y:S01]  /*0960*/  IMAD.MOV.U32 R18, RZ, RZ, RZ ;  /* 0x000000ffff127224 */ /* 0x000fe200078e00ff */
[-C--:B------:R-:W-:Y:S01]  /*0970*/  LEA.HI.X.SX32 R71, R8, R21.reuse, 0x1, P2 ;  /* 0x0000001508477211 */ /* 0x080fe200010f0eff */
[----:B------:R-:W-:Y:S01]  /*0980*/  UMOV UR19, UR9 ;  /* 0x0000000900137c82 */ /* 0x000fe20008000000 */
[----:B------:R-:W-:Y:S01]  /*0990*/  LEA.HI.X.SX32 R69, R6, R21, 0x1, P3 ;  /* 0x0000001506457211 */ /* 0x000fe200018f0eff */
[----:B------:R-:W-:Y:S01]  /*09a0*/  IMAD R6, R23, 0x4, R16 ;  /* 0x0000000417067824 */ /* 0x000fe200078e0210 */
[----:B------:R-:W-:Y:S01]  /*09b0*/  SEL R8, RZ, 0x90, !P0 ;  /* 0x00000090ff087807 */ /* 0x000fe20004000000 */
[----:B------:R-:W-:Y:S01]  /*09c0*/  UIADD3.64 UR22, UR18, 0x2, URZ ;  /* 0x0000000212167897 */ /* 0x000fe2000fffe03f */
[----:B------:R-:W-:Y:S01]  /*09d0*/  LEA R66, P4, R11, R67, 0x1 ;  /* 0x000000430b427211 */ /* 0x000fe200078808ff */
[----:B------:R-:W-:Y:S01]  /*09e0*/  UIADD3.64 UR26, UR18, 0x4, URZ ;  /* 0x00000004121a7897 */ /* 0x000fe2000fffe03f */
[----:B------:R-:W-:-:S02]  /*09f0*/  LEA R64, P0, R13, R17, 0x1 ;  /* 0x000000110d407211 */ /* 0x000fc400078008ff */
[-C--:B------:R-:W-:Y:S02]  /*0a00*/  LEA R22, P1, R14, R17.reuse, 0x1 ;  /* 0x000000110e167211 */ /* 0x080fe400078208ff */
[-C--:B------:R-:W-:Y:S02]  /*0a10*/  LEA R10, P2, R16, R17.reuse, 0x1 ;  /* 0x00000011100a7211 */ /* 0x080fe400078408ff */
[----:B------:R-:W-:Y:S01]  /*0a20*/  LEA R12, P3, R6, R17, 0x1 ;  /* 0x00000011060c7211 */ /* 0x000fe200078608ff */
[----:B------:R-:W-:Y:S01]  /*0a30*/  IMAD.MOV.U32 R17, RZ, RZ, RZ ;  /* 0x000000ffff117224 */ /* 0x000fe200078e00ff */
[----:B------:R-:W-:Y:S02]  /*0a40*/  LEA.HI.X.SX32 R67, R11, R21, 0x1, P4 ;  /* 0x000000150b437211 */ /* 0x000fe400020f0eff */
[-C--:B------:R-:W-:Y:S02]  /*0a50*/  LEA.HI.X.SX32 R65, R13, R19.reuse, 0x1, P0 ;  /* 0x000000130d417211 */ /* 0x080fe400000f0eff */
[----:B------:R-:W-:-:S02]  /*0a60*/  LEA.HI.X.SX32 R23, R14, R19, 0x1, P1 ;  /* 0x000000130e177211 */ /* 0x000fc400008f0eff */
[-C--:B------:R-:W-:Y:S01]  /*0a70*/  LEA.HI.X.SX32 R11, R16, R19.reuse, 0x1, P2 ;  /* 0x00000013100b7211 */ /* 0x080fe200010f0eff */
[----:B------:R-:W-:Y:S01]  /*0a80*/  IMAD.MOV.U32 R16, RZ, RZ, -0x800000 ;  /* 0xff800000ff107424 */ /* 0x000fe200078e00ff */
[----:B------:R-:W-:Y:S01]  /*0a90*/  LEA.HI.X.SX32 R13, R6, R19, 0x1, P3 ;  /* 0x00000013060d7211 */ /* 0x000fe200018f0eff */
[----:B------:R-:W-:Y:S01]  /*0aa0*/  IMAD.MOV.U32 R19, RZ, RZ, -0x800000 ;  /* 0xff800000ff137424 */ /* 0x000fe200078e00ff */
[----:B------:R-:W-:Y:S01]  /*0ab0*/  LOP3.LUT R14, R8, 0x17e, R15, 0x78, !PT ;  /* 0x0000017e080e7812 */ /* 0x000fe200078e780f */
[----:B------:R-:W-:Y:S01]  /*0ac0*/  IMAD.MOV.U32 R8, RZ, RZ, 0x3f800000 ;  /* 0x3f800000ff087424 */ /* 0x000fe200078e00ff */
[----:B------:R-:W-:Y:S01]  /*0ad0*/  LOP3.LUT R15, R15, 0x6, RZ, 0xc0, !PT ;  /* 0x000000060f0f7812 */ /* 0x000fe200078ec0ff */
[----:B------:R-:W-:Y:S01]  /*0ae0*/  IMAD.MOV.U32 R6, RZ, RZ, 0x3f800000 ;  /* 0x3f800000ff067424 */ /* 0x000fe200078e00ff */
[----:B------:R-:W-:-:S07]  /*0af0*/  LOP3.LUT R21, R5, 0x8, RZ, 0xfc, !PT ;  /* 0x0000000805157812 */ /* 0x000fce00078efcff */
.L_x_1:
[----:B------:R-:W-:-:S04]  /*0b00*/  IMAD.WIDE R24, R18, 0x2, R72 ;  /* 0x0000000212187825 */ /* 0x000fc800078e0248 */
[C---:B------:R-:W-:Y:S02]  /*0b10*/  IMAD.WIDE R26, R18.reuse, 0x2, R70 ;  /* 0x00000002121a7825 */ /* 0x040fe400078e0246 */
[----:B------:R-:W2:Y:S02]  /*0b20*/  LDG.E.U16 R25, desc[UR14][R24.64] ;  /* 0x0000000e18197981 */ /* 0x000ea4000c1e1500 */
[C---:B------:R-:W-:Y:S02]  /*0b30*/  IMAD.WIDE R28, R18.reuse, 0x2, R68 ;  /* 0x00000002121c7825 */ /* 0x040fe400078e0244 */
[----:B------:R-:W3:Y:S02]  /*0b40*/  LDG.E.U16 R27, desc[UR14][R26.64] ;  /* 0x0000000e1a1b7981 */ /* 0x000ee4000c1e1500 */
[----:B------:R-:W-:Y:S02]  /*0b50*/  IMAD.WIDE R30, R18, 0x2, R66 ;  /* 0x00000002121e7825 */ /* 0x000fe400078e0242 */
[----:B------:R-:W4:Y:S04]  /*0b60*/  LDG.E.U16 R29, desc[UR14][R28.64] ;  /* 0x0000000e1c1d7981 */ /* 0x000f28000c1e1500 */
[----:B------:R-:W5:Y:S01]  /*0b70*/  LDG.E.U16 R31, desc[UR14][R30.64] ;  /* 0x0000000e1e1f7981 */ /* 0x000f62000c1e1500 */
[----:B------:R-:W-:Y:S01]  /*0b80*/  BAR.SYNC.DEFER_BLOCKING 0x0 ;  /* 0x0000000000007b1d */ /* 0x000fe20000010000 */
[----:B------:R-:W-:-:S04]  /*0b90*/  IMAD.WIDE R74, R17, 0x2, R64 ;  /* 0x00000002114a7825 */ /* 0x000fc800078e0240 */
[----:B------:R-:W-:Y:S01]  /*0ba0*/  IMAD.WIDE R78, R17, 0x2, R10 ;  /* 0x00000002114e7825 */ /* 0x000fe200078e020a */
[----:B------:R-:W-:-:S04]  /*0bb0*/  USHF.L.U32 UR7, UR13, 0x5, URZ ;  /* 0x000000050d077899 */ /* 0x000fc8000800063f */
[----:B------:R-:W-:-:S04]  /*0bc0*/  ULOP3.LUT UR7, UR7, 0x80, URZ, 0xc0, !UPT ;  /* 0x0000008007077892 */ /* 0x000fc8000f8ec03f */
[----:B------:R-:W-:-:S04]  /*0bd0*/  ULEA.HI UR7, UR6, UR7, URZ, 0x1c ;  /* 0x0000000706077291 */ /* 0x000fc8000f8fe03f */
[----:B------:R-:W-:Y:S01]  /*0be0*/  ULOP3.LUT UR8, UR7, 0x3fff, URZ, 0xc0, !UPT ;  /* 0x00003fff07087892 */ /* 0x000fe2000f8ec03f */
[----:B------:R-:W-:Y:S01]  /*0bf0*/  UMOV UR11, 0xc0000010 ;  /* 0xc0000010000b7882 */ /* 0x000fe20000000000 */
[----:B------:R-:W-:Y:S01]  /*0c00*/  UMOV UR9, 0x40000040 ;  /* 0x4000004000097882 */ /* 0x000fe20000000000 */
[----:B--2---:R-:W-:Y:S04]  /*0c10*/  STS.U16 [R14+UR6+0x1000], R25 ;  /* 0x001000190e007988 */ /* 0x004fe80008000406 */
[----:B---3--:R-:W-:Y:S04]  /*0c20*/  STS.U16 [R14+UR6+0x1200], R27 ;  /* 0x0012001b0e007988 */ /* 0x008fe80008000406 */
[----:B----4-:R-:W-:Y:S04]  /*0c30*/  STS.U16 [R14+UR6+0x1400], R29 ;  /* 0x0014001d0e007988 */ /* 0x010fe80008000406 */
[----:B-----5:R0:W-:Y:S01]  /*0c40*/  STS.U16 [R14+UR6+0x1600], R31 ;  /* 0x0016001f0e007988 */ /* 0x0201e20008000406 */
[----:B------:R1:W-:Y:S06]  /*0c50*/  MEMBAR.ALL.CTA ;  /* 0x0000000000007992 */ /* 0x0003ec0000008000 */
[----:B-1----:R-:W1:Y:S02]  /*0c60*/  FENCE.VIEW.ASYNC.S ;  /* 0x00000000000073c6 */ /* 0x002e640000000000 */
[----:B-1----:R-:W-:Y:S06]  /*0c70*/  BAR.SYNC.DEFER_BLOCKING 0x0 ;  /* 0x0000000000007b1d */ /* 0x002fec0000010000 */
[----:B------:R1:W2:Y:S04]  /*0c80*/  LDG.E.U16 R77, desc[UR14][R74.64] ;  /* 0x0000000e4a4d7981 */ /* 0x0002a8000c1e1500 */
[----:B------:R-:W3:Y:S01]  /*0c90*/  LDG.E.U16 R79, desc[UR14][R78.64] ;  /* 0x0000000e4e4f7981 */ /* 0x000ee2000c1e1500 */
[----:B0-----:R-:W-:-:S06]  /*0ca0*/  WARPGROUP.ARRIVE ;  /* 0x00000000000079c5 */ /* 0x001fcc0000000000 */
[----:B------:R-:W-:Y:S01]  /*0cb0*/  HGMMA.64x64x16.F32 R24, gdesc[UR8].tnspA, RZ, !UPT, gsb0 ;  /* 0x20e00000081879f0 */ /* 0x000fe2000c0008ff */
[----:B-1----:R-:W-:-:S04]  /*0cc0*/  IADD3 R74, P0, R15, UR4, RZ ;  /* 0x000000040f4a7c10 */ /* 0x002fc8000ff1e0ff */
[----:B------:R-:W-:Y:S01]  /*0cd0*/  IADD3 R76, P1, R74, 0x9, RZ ;  /* 0x000000094a4c7810 */ /* 0x000fe20007f3e0ff */
[----:B------:R-:W-:-:S03]  /*0ce0*/  IMAD.X R75, RZ, RZ, UR5, P0 ;  /* 0x00000005ff4b7e24 */ /* 0x000fc600080e06ff */
[C---:B------:R-:W-:Y:S02]  /*0cf0*/  ISETP.GT.U32.AND P2, PT, R76.reuse, R5, PT ;  /* 0x000000054c00720c */ /* 0x040fe40003f44070 */
[----:B------:R-:W-:Y:S01]  /*0d00*/  ISETP.GT.U32.AND P4, PT, R76, R21, PT ;  /* 0x000000154c00720c */ /* 0x000fe20003f84070 */
[----:B------:R-:W-:Y:S02]  /*0d10*/  IMAD.X R76, RZ, RZ, R75, P1 ;  /* 0x000000ffff4c7224 */ /* 0x000fe400008e064b */
[----:B------:R-:W-:-:S04]  /*0d20*/  IMAD.WIDE R80, R17, 0x2, R22 ;  /* 0x0000000211507825 */ /* 0x000fc800078e0216 */
[----:B------:R-:W-:Y:S01]  /*0d30*/  IMAD.WIDE R82, R17, 0x2, R12 ;  /* 0x0000000211527825 */ /* 0x000fe200078e020c */
[C---:B------:R-:W-:Y:S01]  /*0d40*/  ISETP.GT.U32.AND.EX P2, PT, R76.reuse, RZ, PT, P2 ;  /* 0x000000ff4c00720c */ /* 0x040fe20003f44120 */
[----:B------:R0:W4:Y:S01]  /*0d50*/  LDG.E.U16 R81, desc[UR14][R80.64] ;  /* 0x0000000e50517981 */ /* 0x000122000c1e1500 */
[----:B------:R-:W-:Y:S02]  /*0d60*/  ISETP.GT.U32.AND.EX P4, PT, R76, RZ, PT, P4 ;  /* 0x000000ff4c00720c */ /* 0x000fe40003f84140 */
[----:B------:R-:W-:Y:S01]  /*0d70*/  IADD3 R76, P3, R74, 0x10, RZ ;  /* 0x000000104a4c7810 */ /* 0x000fe20007f7e0ff */
[----:B------:R1:W5:Y:S03]  /*0d80*/  LDG.E.U16 R83, desc[UR14][R82.64] ;  /* 0x0000000e52537981 */ /* 0x000366000c1e1500 */
[C---:B------:R-:W-:Y:S02]  /*0d90*/  ISETP.GT.U32.AND P0, PT, R76.reuse, R5, PT ;  /* 0x000000054c00720c */ /* 0x040fe40003f04070 */
[----:B------:R-:W-:Y:S01]  /*0da0*/  ISETP.GT.U32.AND P1, PT, R76, R21, PT ;  /* 0x000000154c00720c */ /* 0x000fe20003f24070 */
[----:B------:R-:W-:-:S05]  /*0db0*/  IMAD.X R76, RZ, RZ, R75, P3 ;  /* 0x000000ffff4c7224 */ /* 0x000fca00018e064b */
[C---:B------:R-:W-:Y:S02]  /*0dc0*/  ISETP.GT.U32.AND.EX P0, PT, R76.reuse, RZ, PT, P0 ;  /* 0x000000ff4c00720c */ /* 0x040fe40003f04100 */
[----:B------:R-:W-:Y:S02]  /*0dd0*/  ISETP.GT.U32.AND.EX P1, PT, R76, RZ, PT, P1 ;  /* 0x000000ff4c00720c */ /* 0x000fe40003f24110 */
[----:B------:R-:W-:-:S04]  /*0de0*/  IADD3 R76, P5, R74, 0x11, RZ ;  /* 0x000000114a4c7810 */ /* 0x000fc80007fbe0ff */
[C---:B------:R-:W-:Y:S02]  /*0df0*/  ISETP.GT.U32.AND P6, PT, R76.reuse, R5, PT ;  /* 0x000000054c00720c */ /* 0x040fe40003fc4070 */
[----:B------:R-:W-:Y:S01]  /*0e00*/  ISETP.GT.U32.AND P3, PT, R76, R21, PT ;  /* 0x000000154c00720c */ /* 0x000fe20003f64070 */
[----:B------:R-:W-:-:S05]  /*0e10*/  IMAD.X R76, RZ, RZ, R75, P5 ;  /* 0x000000ffff4c7224 */ /* 0x000fca00028e064b */
[C---:B------:R-:W-:Y:S02]  /*0e20*/  ISETP.GT.U32.AND.EX P6, PT, R76.reuse, RZ, PT, P6 ;  /* 0x000000ff4c00720c */ /* 0x040fe40003fc4160 */
[----:B------:R-:W-:Y:S02]  /*0e30*/  ISETP.GT.U32.AND.EX P3, PT, R76, RZ, PT, P3 ;  /* 0x000000ff4c00720c */ /* 0x000fe40003f64130 */
[----:B------:R-:W-:Y:S01]  /*0e40*/  IADD3 R76, P5, R74, 0x18, RZ ;  /* 0x000000184a4c7810 */ /* 0x000fe20007fbe0ff */
[----:B------:R-:W-:Y:S02]  /*0e50*/  WARPGROUP.DEPBAR.LE gsb0, 0x0 ;  /* 0x00008000000079c5 */ /* 0x000fe40000010000 */
[----:B------:R-:W-:Y:S01]  /*0e60*/  BAR.SYNC.DEFER_BLOCKING 0x0 ;  /* 0x0000000000007b1d */ /* 0x000fe20000010000 */
[----:B------:R-:W-:Y:S01]  /*0e70*/  FMUL R29, R29, UR16 ;  /* 0x000000101d1d7c20 */ /* 0x000fe20008400000 */
[----:B------:R-:W-:-:S04]  /*0e80*/  FMUL R31, R31, UR16 ;  /* 0x000000101f1f7c20 */ /* 0x000fc80008400000 */
[----:B------:R-:W-:Y:S02]  /*0e90*/  FSEL R29, R29, -INF , !P2 ;  /* 0xff8000001d1d7808 */ /* 0x000fe40005000000 */
[----:B------:R-:W-:Y:S01]  /*0ea0*/  ISETP.GT.U32.AND P2, PT, R76, R5, PT ;  /* 0x000000054c00720c */ /* 0x000fe20003f44070 */
[----:B------:R-:W-:-:S05]  /*0eb0*/  FMUL R34, R34, UR16 ;  /* 0x0000001022227c20 */ /* 0x000fca0008400000 */
[----:B------:R-:W-:Y:S01]  /*0ec0*/  FSEL R34, R34, -INF , !P1 ;  /* 0xff80000022227808 */ /* 0x000fe20004800000 */
[----:B------:R-:W-:Y:S01]  /*0ed0*/  FMUL R33, R33, UR16 ;  /* 0x0000001021217c20 */ /* 0x000fe20008400000 */
[----:B------:R-:W-:Y:S01]  /*0ee0*/  FMUL R35, R35, UR16 ;  /* 0x0000001023237c20 */ /* 0x000fe20008400000 */
[----:B------:R-:W-:Y:S01]  /*0ef0*/  FMUL R36, R36, UR16 ;  /* 0x0000001024247c20 */ /* 0x000fe20008400000 */
[----:B------:R-:W-:Y:S02]  /*0f00*/  FMUL R38, R38, UR16 ;  /* 0x0000001026267c20 */ /* 0x000fe40008400000 */
[----:B------:R-:W-:Y:S02]  /*0f10*/  FSEL R33, R33, -INF , !P6 ;  /* 0xff80000021217808 */ /* 0x000fe40007000000 */
[----:B------:R-:W-:Y:S01]  /*0f20*/  FSEL R35, R35, -INF , !P3 ;  /* 0xff80000023237808 */ /* 0x000fe20005800000 */
[----:B------:R-:W-:Y:S01]  /*0f30*/  FMUL R37, R37, UR16 ;  /* 0x0000001025257c20 */ /* 0x000fe20008400000 */
        /* <DEDUP_REMOVED lines=8> */
[----:B--2---:R2:W-:Y:S02]  /*0fc0*/  STS.U16 [R0+UR6+0x1000], R77 ;  /* 0x0010004d00007988 */ /* 0x0045e40008000406 */
[----:B--2---:R-:W-:Y:S01]  /*0fd0*/  IMAD.X R77, RZ, RZ, R75, P5 ;  /* 0x000000ffff4d7224 */ /* 0x004fe200028e064b */
[----:B------:R-:W-:-:S04]  /*0fe0*/  ISETP.GT.U32.AND P5, PT, R76, R21, PT ;  /* 0x000000154c00720c */ /* 0x000fc80003fa4070 */
[C---:B------:R-:W-:Y:S02]  /*0ff0*/  ISETP.GT.U32.AND.EX P2, PT, R77.reuse, RZ, PT, P2 ;  /* 0x000000ff4d00720c */ /* 0x040fe40003f44120 */
[----:B------:R-:W-:Y:S01]  /*1000*/  ISETP.GT.U32.AND.EX P5, PT, R77, RZ, PT, P5 ;  /* 0x000000ff4d00720c */ /* 0x000fe20003fa4150 */
[----:B------:R-:W-:Y:S01]  /*1010*/  FMUL R77, R32, UR16 ;  /* 0x00000010204d7c20 */ /* 0x000fe20008400000 */
[----:B------:R-:W-:Y:S02]  /*1020*/  FSEL R32, R31, -INF , !P4 ;  /* 0xff8000001f207808 */ /* 0x000fe40006000000 */
[----:B------:R-:W-:Y:S02]  /*1030*/  IADD3 R76, P4, R74, 0x19, RZ ;  /* 0x000000194a4c7810 */ /* 0x000fe40007f9e0ff */
[----:B------:R-:W-:Y:S02]  /*1040*/  FSEL R31, R77, -INF , !P0 ;  /* 0xff8000004d1f7808 */ /* 0x000fe40004000000 */
[C---:B------:R-:W-:Y:S01]  /*1050*/  ISETP.GT.U32.AND P0, PT, R76.reuse, R5, PT ;  /* 0x000000054c00720c */ /* 0x040fe20003f04070 */
[----:B------:R-:W-:Y:S01]  /*1060*/  IMAD.X R77, RZ, RZ, R75, P4 ;  /* 0x000000ffff4d7224 */ /* 0x000fe200020e064b */
[----:B------:R-:W-:-:S02]  /*1070*/  ISETP.GT.U32.AND P4, PT, R76, R21, PT ;  /* 0x000000154c00720c */ /* 0x000fc40003f84070 */
[----:B------:R-:W-:Y:S02]  /*1080*/  IADD3 R76, P1, R74, 0x8, RZ ;  /* 0x000000084a4c7810 */ /* 0x000fe40007f3e0ff */
[C---:B------:R-:W-:Y:S02]  /*1090*/  ISETP.GT.U32.AND.EX P0, PT, R77.reuse, RZ, PT, P0 ;  /* 0x000000ff4d00720c */ /* 0x040fe40003f04100 */
[----:B------:R-:W-:Y:S01]  /*10a0*/  ISETP.GT.U32.AND.EX P4, PT, R77, RZ, PT, P4 ;  /* 0x000000ff4d00720c */ /* 0x000fe20003f84140 */
[----:B------:R-:W-:Y:S01]  /*10b0*/  IMAD.X R77, RZ, RZ, R75, P1 ;  /* 0x000000ffff4d7224 */ /* 0x000fe200008e064b */
[----:B------:R-:W-:Y:S02]  /*10c0*/  ISETP.GT.U32.AND P1, PT, R76, R5, PT ;  /* 0x000000054c00720c */ /* 0x000fe40003f24070 */
[----:B------:R-:W-:-:S04]  /*10d0*/  LOP3.LUT R76, R74, 0x21, RZ, 0xfc, !PT ;  /* 0x000000214a4c7812 */ /* 0x000fc800078efcff */
[C---:B------:R-:W-:Y:S02]  /*10e0*/  ISETP.GT.U32.AND P6, PT, R76.reuse, R21, PT ;  /* 0x000000154c00720c */ /* 0x040fe40003fc4070 */
[----:B------:R-:W-:Y:S02]  /*10f0*/  ISETP.GT.U32.AND P3, PT, R76, R5, PT ;  /* 0x000000054c00720c */ /* 0x000fe40003f64070 */
[----:B------:R-:W-:Y:S02]  /*1100*/  LOP3.LUT R76, R74, 0x28, RZ, 0xfc, !PT ;  /* 0x000000284a4c7812 */ /* 0x000fe400078efcff */
[----:B------:R-:W-:Y:S02]  /*1110*/  FSEL R36, R36, -INF , !P2 ;  /* 0xff80000024247808 */ /* 0x000fe40005000000 */
[----:B------:R-:W-:Y:S02]  /*1120*/  FSEL R38, R38, -INF , !P5 ;  /* 0xff80000026267808 */ /* 0x000fe40006800000 */
[----:B------:R-:W-:-:S02]  /*1130*/  ISETP.GT.U32.AND P2, PT, R76, R21, PT ;  /* 0x000000154c00720c */ /* 0x000fc40003f44070 */
[----:B------:R-:W-:Y:S02]  /*1140*/  ISETP.GT.U32.AND P5, PT, R76, R5, PT ;  /* 0x000000054c00720c */ /* 0x000fe40003fa4070 */
[----:B------:R-:W-:Y:S02]  /*1150*/  LOP3.LUT R76, R74, 0x29, RZ, 0xfc, !PT ;  /* 0x000000294a4c7812 */ /* 0x000fe400078efcff */
[----:B------:R-:W-:Y:S01]  /*1160*/  ISETP.GT.U32.AND.EX P1, PT, R77, RZ, PT, P1 ;  /* 0x000000ff4d00720c */ /* 0x000fe20003f24110 */
[----:B------:R-:W-:Y:S01]  /*1170*/  FMUL R77, R43, UR16 ;  /* 0x000000102b4d7c20 */ /* 0x000fe20008400000 */
[----:B------:R-:W-:Y:S02]  /*1180*/  FSEL R37, R37, -INF , !P0 ;  /* 0xff80000025257808 */ /* 0x000fe40004000000 */
[----:B------:R-:W-:Y:S01]  /*1190*/  FSEL R39, R39, -INF , !P4 ;  /* 0xff80000027277808 */ /* 0x000fe20006000000 */
[----:B------:R-:W-:Y:S01]  /*11a0*/  FMUL R43, R46, UR16 ;  /* 0x000000102e2b7c20 */ /* 0x000fe20008400000 */
[----:B------:R-:W-:-:S02]  /*11b0*/  ISETP.GT.U32.AND P0, PT, R76, R21, PT ;  /* 0x000000154c00720c */ /* 0x000fc40003f04070 */
[----:B------:R-:W-:Y:S02]  /*11c0*/  ISETP.GT.U32.AND P4, PT, R76, R5, PT ;  /* 0x000000054c00720c */ /* 0x000fe40003f84070 */
[C---:B------:R-:W-:Y:S02]  /*11d0*/  LOP3.LUT R76, R74.reuse, 0x30, RZ, 0xfc, !PT ;  /* 0x000000304a4c7812 */ /* 0x040fe400078efcff */
[C---:B------:R-:W-:Y:S02]  /*11e0*/  ISETP.GT.U32.AND.EX P6, PT, R75.reuse, RZ, PT, P6 ;  /* 0x000000ff4b00720c */ /* 0x040fe40003fc4160 */
[----:B------:R-:W-:Y:S02]  /*11f0*/  ISETP.GT.U32.AND.EX P2, PT, R75, RZ, PT, P2 ;  /* 0x000000ff4b00720c */ /* 0x000fe40003f44120 */
[----:B------:R-:W-:Y:S02]  /*1200*/  LOP3.LUT R46, R74, 0x31, RZ, 0xfc, !PT ;  /* 0x000000314a2e7812 */ /* 0x000fe400078efcff */
[----:B------:R-:W-:-:S02]  /*1210*/  FSEL R28, R28, -INF , !P1 ;  /* 0xff8000001c1c7808 */ /* 0x000fc40004800000 */
[-C--:B------:R-:W-:Y:S02]  /*1220*/  ISETP.GT.U32.AND P1, PT, R76, R21.reuse, PT ;  /* 0x000000154c00720c */ /* 0x080fe40003f24070 */
[----:B------:R-:W-:Y:S02]  /*1230*/  FSEL R77, R77, -INF , !P6 ;  /* 0xff8000004d4d7808 */ /* 0x000fe40007000000 */
[----:B------:R-:W-:Y:S02]  /*1240*/  FSEL R43, R43, -INF , !P2 ;  /* 0xff8000002b2b7808 */ /* 0x000fe40005000000 */
[C---:B------:R-:W-:Y:S02]  /*1250*/  ISETP.GT.U32.AND P6, PT, R46.reuse, R21, PT ;  /* 0x000000152e00720c */ /* 0x040fe40003fc4070 */
[----:B------:R-:W-:Y:S01]  /*1260*/  ISETP.GT.U32.AND P2, PT, R46, R5, PT ;  /* 0x000000052e00720c */ /* 0x000fe20003f44070 */
[----:B------:R-:W-:Y:S01]  /*1270*/  FMUL R46, R50, UR16 ;  /* 0x00000010322e7c20 */ /* 0x000fe20008400000 */
[----:B------:R-:W-:-:S02]  /*1280*/  ISETP.GT.U32.AND.EX P0, PT, R75, RZ, PT, P0 ;  /* 0x000000ff4b00720c */ /* 0x000fc40003f04100 */
[----:B------:R-:W-:Y:S02]  /*1290*/  ISETP.GT.U32.AND.EX P1, PT, R75, RZ, PT, P1 ;  /* 0x000000ff4b00720c */ /* 0x000fe40003f24110 */
[----:B------:R-:W-:Y:S02]  /*12a0*/  LOP3.LUT R50, R74, 0x38, RZ, 0xfc, !PT ;  /* 0x000000384a327812 */ /* 0x000fe400078efcff */
[----:B------:R-:W-:Y:S02]  /*12b0*/  FSEL R47, R47, -INF , !P0 ;  /* 0xff8000002f2f7808 */ /* 0x000fe40004000000 */
[----:B------:R-:W-:Y:S02]  /*12c0*/  FSEL R46, R46, -INF , !P1 ;  /* 0xff8000002e2e7808 */ /* 0x000fe40004800000 */
[C---:B------:R-:W-:Y:S02]  /*12d0*/  ISETP.GT.U32.AND P0, PT, R50.reuse, R21, PT ;  /* 0x000000153200720c */ /* 0x040fe40003f04070 */
[----:B------:R-:W-:Y:S01]  /*12e0*/  ISETP.GT.U32.AND P1, PT, R50, R5, PT ;  /* 0x000000053200720c */ /* 0x000fe20003f24070 */
[----:B------:R-:W-:Y:S01]  /*12f0*/  FMUL R50, R51, UR16 ;  /* 0x0000001033327c20 */ /* 0x000fe20008400000 */
[C---:B------:R-:W-:Y:S01]  /*1300*/  ISETP.GT.U32.AND.EX P6, PT, R75.reuse, RZ, PT, P6 ;  /* 0x000000ff4b00720c */ /* 0x040fe20003fc4160 */
[----:B------:R-:W-:Y:S01]  /*1310*/  FMUL R51, R54, UR16 ;  /* 0x0000001036337c20 */ /* 0x000fe20008400000 */
[----:B------:R-:W-:-:S02]  /*1320*/  ISETP.GT.U32.AND.EX P0, PT, R75, RZ, PT, P0 ;  /* 0x000000ff4b00720c */ /* 0x000fc40003f04100 */
[----:B------:R-:W-:Y:S02]  /*1330*/  FSEL R50, R50, -INF , !P6 ;  /* 0xff80000032327808 */ /* 0x000fe40007000000 */
[CC--:B------:R-:W-:Y:S01]  /*1340*/  ISETP.GT.U32.AND P6, PT, R74.reuse, R5.reuse, PT ;  /* 0x000000054a00720c */ /* 0x0c0fe20003fc4070 */
[----:B---3--:R2:W-:Y:S01]  /*1350*/  STS.U16 [R0+UR6+0x1400], R79 ;  /* 0x0014004f00007988 */ /* 0x0085e20008000406 */
[----:B------:R-:W-:Y:S02]  /*1360*/  FSEL R51, R51, -INF , !P0 ;  /* 0xff80000033337808 */ /* 0x000fe40004000000 */
[----:B------:R-:W-:Y:S02]  /*1370*/  ISETP.GE.U32.AND P0, PT, R74, R5, PT ;  /* 0x000000054a00720c */ /* 0x000fe40003f06070 */
[----:B------:R-:W-:Y:S01]  /*1380*/  ISETP.GT.U32.AND.EX P6, PT, R75, RZ, PT, P6 ;  /* 0x000000ff4b00720c */ /* 0x000fe20003fc4160 */
[----:B--2---:R-:W-:Y:S01]  /*1390*/  FMUL R79, R30, UR16 ;  /* 0x000000101e4f7c20 */ /* 0x004fe20008400000 */
[----:B------:R-:W-:Y:S01]  /*13a0*/  FMUL R30, R25, UR16 ;  /* 0x00000010191e7c20 */ /* 0x000fe20008400000 */
[----:B------:R-:W-:-:S02]  /*13b0*/  ISETP.GE.U32.AND.EX P0, PT, R75, RZ, PT, P0 ;  /* 0x000000ff4b00720c */ /* 0x000fc40003f06100 */
[----:B------:R-:W-:Y:S02]  /*13c0*/  FSEL R24, R24, -INF , !P6 ;  /* 0xff80000018187808 */ /* 0x000fe40007000000 */
[----:B------:R-:W-:Y:S02]  /*13d0*/  FSEL R79, R79, -INF , !P6 ;  /* 0xff8000004f4f7808 */ /* 0x000fe40007000000 */
[-C--:B------:R-:W-:Y:S02]  /*13e0*/  ISETP.GT.U32.AND P6, PT, R74, R21.reuse, PT ;  /* 0x000000154a00720c */ /* 0x080fe40003fc4070 */
[----:B------:R-:W-:Y:S02]  /*13f0*/  FSEL R30, R30, -INF , !P0 ;  /* 0xff8000001e1e7808 */ /* 0x000fe40004000000 */
[----:B------:R-:W-:Y:S02]  /*1400*/  ISETP.GE.U32.AND P0, PT, R74, R21, PT ;  /* 0x000000154a00720c */ /* 0x000fe40003f06070 */
[----:B------:R-:W-:-:S02]  /*1410*/  ISETP.GT.U32.AND.EX P6, PT, R75, RZ, PT, P6 ;  /* 0x000000ff4b00720c */ /* 0x000fc40003fc4160 */
[----:B------:R-:W-:Y:S02]  /*1420*/  LOP3.LUT R54, R74, 0x39, RZ, 0xfc, !PT ;  /* 0x000000394a367812 */ /* 0x000fe400078efcff */
[----:B------:R-:W-:Y:S02]  /*1430*/  ISETP.GE.U32.AND.EX P0, PT, R75, RZ, PT, P0 ;  /* 0x000000ff4b00720c */ /* 0x000fe40003f06100 */
[----:B------:R-:W-:Y:S02]  /*1440*/  FSEL R26, R26, -INF , !P6 ;  /* 0xff8000001a1a7808 */ /* 0x000fe40007000000 */
[C---:B------:R-:W-:Y:S01]  /*1450*/  ISETP.GT.U32.AND P6, PT, R54.reuse, R21, PT ;  /* 0x000000153600720c */ /* 0x040fe20003fc4070 */
[----:B------:R-:W-:Y:S01]  /*1460*/  FMUL R25, R55, UR16 ;  /* 0x0000001037197c20 */ /* 0x000fe20008400000 */
[----:B------:R-:W-:Y:S02]  /*1470*/  FSEL R27, R27, -INF , !P0 ;  /* 0xff8000001b1b7808 */ /* 0x000fe40004000000 */
[----:B------:R-:W-:-:S02]  /*1480*/  ISETP.GT.U32.AND P0, PT, R54, R5, PT ;  /* 0x000000053600720c */ /* 0x000fc40003f04070 */
[C---:B------:R-:W-:Y:S02]  /*1490*/  ISETP.GT.U32.AND.EX P6, PT, R75.reuse, RZ, PT, P6 ;  /* 0x000000ff4b00720c */ /* 0x040fe40003fc4160 */
[----:B------:R-:W-:Y:S02]  /*14a0*/  LOP3.LUT R74, R74, 0x20, RZ, 0xfc, !PT ;  /* 0x000000204a4a7812 */ /* 0x000fe400078efcff */
[C---:B------:R-:W-:Y:S02]  /*14b0*/  ISETP.GT.U32.AND.EX P3, PT, R75.reuse, RZ, PT, P3 ;  /* 0x000000ff4b00720c */ /* 0x040fe40003f64130 */
[----:B------:R-:W-:Y:S02]  /*14c0*/  ISETP.GT.U32.AND.EX P0, PT, R75, RZ, PT, P0 ;  /* 0x000000ff4b00720c */ /* 0x000fe40003f04100 */
[----:B------:R-:W-:Y:S02]  /*14d0*/  FSEL R25, R25, -INF , !P6 ;  /* 0xff80000019197808 */ /* 0x000fe40007000000 */
[----:B------:R-:W-:-:S02]  /*14e0*/  ISETP.GT.U32.AND P6, PT, R74, R21, PT ;  /* 0x000000154a00720c */ /* 0x000fc40003fc4070 */
[----:B------:R-:W-:Y:S02]  /*14f0*/  FSEL R41, R41, -INF , !P3 ;  /* 0xff80000029297808 */ /* 0x000fe40005800000 */
[----:B------:R-:W-:Y:S02]  /*1500*/  P2R R54, PR, RZ, 0x1 ;  /* 0x00000001ff367803 */ /* 0x000fe40000000000 */
[-C--:B------:R-:W-:Y:S02]  /*1510*/  ISETP.GT.U32.AND P3, PT, R76, R5.reuse, PT ;  /* 0x000000054c00720c */ /* 0x080fe40003f64070 */
[----:B------:R-:W-:Y:S02]  /*1520*/  ISETP.GT.U32.AND P0, PT, R74, R5, PT ;  /* 0x000000054a00720c */ /* 0x000fe40003f04070 */
[C---:B------:R-:W-:Y:S02]  /*1530*/  ISETP.GT.U32.AND.EX P6, PT, R75.reuse, RZ, PT, P6 ;  /* 0x000000ff4b00720c */ /* 0x040fe40003fc4160 */
[----:B------:R-:W-:-:S02]  /*1540*/  ISETP.GT.U32.AND.EX P5, PT, R75, RZ, PT, P5 ;  /* 0x000000ff4b00720c */ /* 0x000fc40003fa4150 */
[C---:B------:R-:W-:Y:S02]  /*1550*/  ISETP.GT.U32.AND.EX P4, PT, R75.reuse, RZ, PT, P4 ;  /* 0x000000ff4b00720c */ /* 0x040fe40003f84140 */
[C---:B------:R-:W-:Y:S02]  /*1560*/  ISETP.GT.U32.AND.EX P3, PT, R75.reuse, RZ, PT, P3 ;  /* 0x000000ff4b00720c */ /* 0x040fe40003f64130 */
[C---:B------:R-:W-:Y:S02]  /*1570*/  ISETP.GT.U32.AND.EX P2, PT, R75.reuse, RZ, PT, P2 ;  /* 0x000000ff4b00720c */ /* 0x040fe40003f44120 */
[C---:B------:R-:W-:Y:S02]  /*1580*/  ISETP.GT.U32.AND.EX P1, PT, R75.reuse, RZ, PT, P1 ;  /* 0x000000ff4b00720c */ /* 0x040fe40003f24110 */
[----:B------:R-:W-:Y:S02]  /*1590*/  ISETP.GT.U32.AND.EX P0, PT, R75, RZ, PT, P0 ;  /* 0x000000ff4b00720c */ /* 0x000fe40003f04100 */
[----:B------:R-:W-:-:S02]  /*15a0*/  FSEL R75, R42, -INF , !P6 ;  /* 0xff8000002a4b7808 */ /* 0x000fc40007000000 */
[----:B------:R-:W-:-:S04]  /*15b0*/  FMNMX R42, R26, R27, !PT ;  /* 0x0000001b1a2a7209 */ /* 0x000fc80007800000 */
        /* <DEDUP_REMOVED lines=12> */
[----:B------:R-:W-:Y:S02]  /*1680*/  FMNMX R42, R51, R42, !PT ;  /* 0x0000002a332a7209 */ /* 0x000fe40007800000 */
[----:B------:R-:W-:Y:S02]  /*1690*/  ISETP.NE.AND P6, PT, R54, RZ, PT ;  /* 0x000000ff3600720c */ /* 0x000fe40003fc5270 */
[----:B------:R-:W-:-:S05]  /*16a0*/  FMNMX R54, R25, R42, !PT ;  /* 0x0000002a19367209 */ /* 0x000fca0007800000 */
[----:B------:R-:W2:Y:S02]  /*16b0*/  SHFL.BFLY PT, R55, R54, 0x2, 0x1f ;  /* 0x0c401f0036377f89 */ /* 0x000ea400000e0000 */
[----:B--2---:R-:W-:-:S05]  /*16c0*/  FMNMX R74, R54, R55, !PT ;  /* 0x00000037364a7209 */ /* 0x004fca0007800000 */
[----:B------:R-:W2:Y:S02]  /*16d0*/  SHFL.BFLY PT, R55, R74, 0x1, 0x1f ;  /* 0x0c201f004a377f89 */ /* 0x000ea400000e0000 */
[----:B--2---:R-:W-:-:S04]  /*16e0*/  FMNMX R42, R74, R55, !PT ;  /* 0x000000374a2a7209 */ /* 0x004fc80007800000 */
[----:B------:R-:W-:-:S05]  /*16f0*/  FMNMX R42, R42, R19, !PT ;  /* 0x000000132a2a7209 */ /* 0x000fca0007800000 */
[--C-:B------:R-:W-:Y:S01]  /*1700*/  FADD R26, R26, -R42.reuse ;  /* 0x8000002a1a1a7221 */ /* 0x100fe20000000000 */
[--C-:B------:R-:W-:Y:S01]  /*1710*/  FADD R27, R27, -R42.reuse ;  /* 0x8000002a1b1b7221 */ /* 0x100fe20000000000 */
[--C-:B------:R-:W-:Y:S02]  /*1720*/  FADD R79, R79, -R42.reuse ;  /* 0x8000002a4f4f7221 */ /* 0x100fe40000000000 */
[----:B------:R-:W-:Y:S01]  /*1730*/  FMUL R55, R26, 1.4426950216293334961 ;  /* 0x3fb8aa3b1a377820 */ /* 0x000fe20000400000 */
[----:B------:R-:W-:Y:S01]  /*1740*/  FMUL R26, R27, 1.4426950216293334961 ;  /* 0x3fb8aa3b1b1a7820 */ /* 0x000fe20000400000 */
[----:B------:R-:W-:Y:S01]  /*1750*/  FMUL R27, R79, 1.4426950216293334961 ;  /* 0x3fb8aa3b4f1b7820 */ /* 0x000fe20000400000 */
[--C-:B------:R-:W-:Y:S01]  /*1760*/  FADD R32, R32, -R42.reuse ;  /* 0x8000002a20207221 */ /* 0x100fe20000000000 */
[----:B------:R-:W-:Y:S02]  /*1770*/  FADD R34, R34, -R42 ;  /* 0x8000002a22227221 */ /* 0x000fe40000000000 */
[----:B------:R-:W-:Y:S01]  /*1780*/  MUFU.EX2 R55, R55 ;  /* 0x0000003700377308 */ /* 0x000fe20000000800 */
[----:B------:R-:W-:Y:S01]  /*1790*/  FMUL R54, R32, 1.4426950216293334961 ;  /* 0x3fb8aa3b20367820 */ /* 0x000fe20000400000 */
[----:B------:R-:W-:-:S06]  /*17a0*/  FMUL R32, R34, 1.4426950216293334961 ;  /* 0x3fb8aa3b22207820 */ /* 0x000fcc0000400000 */
[----:B------:R-:W2:Y:S01]  /*17b0*/  MUFU.EX2 R26, R26 ;  /* 0x0000001a001a7308 */ /* 0x000ea20000000800 */
[--C-:B------:R-:W-:Y:S01]  /*17c0*/  FADD R35, R35, -R42.reuse ;  /* 0x8000002a23237221 */ /* 0x100fe20000000000 */
[----:B------:R-:W-:-:S06]  /*17d0*/  FADD R38, R38, -R42 ;  /* 0x8000002a26267221 */ /* 0x000fcc0000000000 */
[----:B------:R-:W3:Y:S01]  /*17e0*/  MUFU.EX2 R27, R27 ;  /* 0x0000001b001b7308 */ /* 0x000ee20000000800 */
[----:B------:R-:W-:Y:S01]  /*17f0*/  FMUL R35, R35, 1.4426950216293334961 ;  /* 0x3fb8aa3b23237820 */ /* 0x000fe20000400000 */
[----:B------:R-:W-:-:S06]  /*1800*/  FMUL R34, R38, 1.4426950216293334961 ;  /* 0x3fb8aa3b26227820 */ /* 0x000fcc0000400000 */
[----:B------:R-:W0:Y:S01]  /*1810*/  MUFU.EX2 R54, R54 ;  /* 0x0000003600367308 */ /* 0x000e220000000800 */
[--C-:B------:R-:W-:Y:S01]  /*1820*/  FADD R39, R39, -R42.reuse ;  /* 0x8000002a27277221 */ /* 0x100fe20000000000 */
[----:B------:R-:W-:Y:S01]  /*1830*/  FADD R47, R47, -R42 ;  /* 0x8000002a2f2f7221 */ /* 0x000fe20000000000 */
[----:B--2---:R-:W-:-:S05]  /*1840*/  FADD R76, R55, R26 ;  /* 0x0000001a374c7221 */ /* 0x004fca0000000000 */
[----:B------:R-:W2:Y:S01]  /*1850*/  MUFU.EX2 R32, R32 ;  /* 0x0000002000207308 */ /* 0x000ea20000000800 */
[----:B------:R-:W-:Y:S01]  /*1860*/  FMUL R39, R39, 1.4426950216293334961 ;  /* 0x3fb8aa3b27277820 */ /* 0x000fe20000400000 */
[----:B------:R-:W-:Y:S01]  /*1870*/  FADD R75, R75, -R42 ;  /* 0x8000002a4b4b7221 */ /* 0x000fe20000000000 */
[----:B------:R-:W-:-:S05]  /*1880*/  FMUL R74, R47, 1.4426950216293334961 ;  /* 0x3fb8aa3b2f4a7820 */ /* 0x000fca0000400000 */
[----:B------:R-:W1:Y:S01]  /*1890*/  MUFU.EX2 R35, R35 ;  /* 0x0000002300237308 */ /* 0x000e620000000800 */
[----:B---3--:R-:W-:Y:S01]  /*18a0*/  FADD R47, R27, R76 ;  /* 0x0000004c1b2f7221 */ /* 0x008fe20000000000 */
[----:B------:R-:W-:Y:S01]  /*18b0*/  FMUL R38, R75, 1.4426950216293334961 ;  /* 0x3fb8aa3b4b267820 */ /* 0x000fe20000400000 */
[----:B------:R-:W-:-:S05]  /*18c0*/  FADD R77, R77, -R42 ;  /* 0x8000002a4d4d7221 */ /* 0x000fca0000000000 */
[----:B------:R-:W3:Y:S01]  /*18d0*/  MUFU.EX2 R34, R34 ;  /* 0x0000002200227308 */ /* 0x000ee20000000800 */
[----:B0-----:R-:W-:Y:S01]  /*18e0*/  FADD R47, R54, R47 ;  /* 0x0000002f362f7221 */ /* 0x001fe20000000000 */
[----:B------:R-:W-:Y:S01]  /*18f0*/  FMUL R75, R77, 1.4426950216293334961 ;  /* 0x3fb8aa3b4d4b7820 */ /* 0x000fe20000400000 */
[----:B------:R-:W-:-:S05]  /*1900*/  FADD R43, R43, -R42 ;  /* 0x8000002a2b2b7221 */ /* 0x000fca0000000000 */
[----:B------:R-:W0:Y:S01]  /*1910*/  MUFU.EX2 R39, R39 ;  /* 0x0000002700277308 */ /* 0x000e220000000800 */
[----:B--2---:R-:W-:Y:S01]  /*1920*/  FADD R76, R32, R47 ;  /* 0x0000002f204c7221 */ /* 0x004fe20000000000 */
[----:B------:R-:W-:Y:S01]  /*1930*/  FMUL R43, R43, 1.4426950216293334961 ;  /* 0x3fb8aa3b2b2b7820 */ /* 0x000fe20000400000 */
[----:B------:R-:W-:-:S05]  /*1940*/  FADD R50, R50, -R42 ;  /* 0x8000002a32327221 */ /* 0x000fca0000000000 */
[----:B------:R-:W2:Y:S01]  /*1950*/  MUFU.EX2 R38, R38 ;  /* 0x0000002600267308 */ /* 0x000ea20000000800 */
[----:B-1----:R-:W-:Y:S01]  /*1960*/  FADD R47, R35, R76 ;  /* 0x0000004c232f7221 */ /* 0x002fe20000000000 */
[----:B------:R-:W-:Y:S01]  /*1970*/  FADD R46, R46, -R42 ;  /* 0x8000002a2e2e7221 */ /* 0x000fe20000000000 */
[----:B------:R-:W-:-:S05]  /*1980*/  FMUL R76, R50, 1.4426950216293334961 ;  /* 0x3fb8aa3b324c7820 */ /* 0x000fca0000400000 */
[----:B------:R-:W1:Y:S01]  /*1990*/  MUFU.EX2 R75, R75 ;  /* 0x0000004b004b7308 */ /* 0x000e620000000800 */
[----:B---3--:R-:W-:Y:S01]  /*19a0*/  FADD R50, R34, R47 ;  /* 0x0000002f22327221 */ /* 0x008fe20000000000 */
[----:B------:R-:W-:-:S06]  /*19b0*/  FMUL R46, R46, 1.4426950216293334961 ;  /* 0x3fb8aa3b2e2e7820 */ /* 0x000fcc0000400000 */
[----:B------:R-:W3:Y:S01]  /*19c0*/  MUFU.EX2 R43, R43 ;  /* 0x0000002b002b7308 */ /* 0x000ee20000000800 */
[----:B0-----:R-:W-:Y:S01]  /*19d0*/  FADD R77, R39, R50 ;  /* 0x00000032274d7221 */ /* 0x001fe20000000000 */
[----:B------:R-:W-:-:S06]  /*19e0*/  FADD R47, R51, -R42 ;  /* 0x8000002a332f7221 */ /* 0x000fcc0000000000 */
[----:B------:R-:W0:Y:S01]  /*19f0*/  MUFU.EX2 R74, R74 ;  /* 0x0000004a004a7308 */ /* 0x000e220000000800 */
[----:B--2---:R-:W-:Y:S01]  /*1a00*/  FADD R78, R38, R77 ;  /* 0x0000004d264e7221 */ /* 0x004fe20000000000 */
[----:B------:R-:W-:Y:S01]  /*1a10*/  FMUL R50, R47, 1.4426950216293334961 ;  /* 0x3fb8aa3b2f327820 */ /* 0x000fe20000400000 */
[----:B------:R-:W-:-:S05]  /*1a20*/  FADD R25, R25, -R42 ;  /* 0x8000002a19197221 */ /* 0x000fca0000000000 */
[----:B------:R-:W2:Y:S01]  /*1a30*/  MUFU.EX2 R46, R46 ;  /* 0x0000002e002e7308 */ /* 0x000ea20000000800 */
[----:B-1----:R-:W-:Y:S01]  /*1a40*/  FADD R78, R75, R78 ;  /* 0x0000004e4b4e7221 */ /* 0x002fe20000000000 */
[----:B------:R-:W-:-:S06]  /*1a50*/  FMUL R47, R25, 1.4426950216293334961 ;  /* 0x3fb8aa3b192f7820 */ /* 0x000fcc0000400000 */
[----:B------:R2:W1:Y:S01]  /*1a60*/  MUFU.EX2 R51, R76 ;  /* 0x0000004c00337308 */ /* 0x0004620000000800 */
[----:B---3--:R-:W-:-:S07]  /*1a70*/  FADD R25, R43, R78 ;  /* 0x0000004e2b197221 */ /* 0x008fce0000000000 */
[----:B------:R-:W3:Y:S01]  /*1a80*/  MUFU.EX2 R50, R50 ;  /* 0x0000003200327308 */ /* 0x000ee20000000800 */
[----:B0-----:R-:W-:-:S07]  /*1a90*/  FADD R25, R74, R25 ;  /* 0x000000194a197221 */ /* 0x001fce0000000000 */
[----:B------:R-:W0:Y:S01]  /*1aa0*/  MUFU.EX2 R47, R47 ;  /* 0x0000002f002f7308 */ /* 0x000e220000000800 */
[----:B--2---:R-:W-:-:S04]  /*1ab0*/  FADD R76, R46, R25 ;  /* 0x000000192e4c7221 */ /* 0x004fc80000000000 */
[----:B-1----:R-:W-:-:S04]  /*1ac0*/  FADD R25, R51, R76 ;  /* 0x0000004c33197221 */ /* 0x002fc80000000000 */
[----:B---3--:R-:W-:-:S04]  /*1ad0*/  FADD R76, R50, R25 ;  /* 0x00000019324c7221 */ /* 0x008fc80000000000 */
[----:B0-----:R-:W-:-:S05]  /*1ae0*/  FADD R78, R47, R76 ;  /* 0x0000004c2f4e7221 */ /* 0x001fca0000000000 */
[----:B------:R-:W0:Y:S01]  /*1af0*/  SHFL.BFLY PT, R25, R78, 0x2, 0x1f ;  /* 0x0c401f004e197f89 */ /* 0x000e2200000e0000 */
[----:B------:R-:W-:Y:S01]  /*1b00*/  FADD R19, -R42, R19 ;  /* 0x000000132a137221 */ /* 0x000fe20000000100 */
[----:B0-----:R-:W-:-:S05]  /*1b10*/  FADD R76, R78, R25 ;  /* 0x000000194e4c7221 */ /* 0x001fca0000000000 */
[----:B------:R-:W0:Y:S01]  /*1b20*/  SHFL.BFLY PT, R25, R76, 0x1, 0x1f ;  /* 0x0c201f004c197f89 */ /* 0x000e2200000e0000 */
[----:B------:R-:W-:Y:S01]  /*1b30*/  FMUL R77, R19, 1.4426950216293334961 ;  /* 0x3fb8aa3b134d7820 */ /* 0x000fe20000400000 */
[----:B------:R-:W-:Y:S01]  /*1b40*/  FMNMX R19, R24, R30, !PT ;  /* 0x0000001e18137209 */ /* 0x000fe20007800000 */
[----:B0-----:R-:W-:Y:S01]  /*1b50*/  FADD R80, R76, R25 ;  /* 0x000000194c507221 */ /* 0x001fe20000000000 */
[----:B------:R-:W-:Y:S02]  /*1b60*/  F2FP.F16.F32.PACK_AB R25, R26, R55 ;  /* 0x000000371a19723e */ /* 0x000fe400000000ff */
[----:B------:R-:W-:-:S04]  /*1b70*/  FMNMX R26, R28, R19, !PT ;  /* 0x000000131c1a7209 */ /* 0x000fc80007800000 */
[----:B------:R-:W-:-:S04]  /*1b80*/  FMNMX R26, R29, R26, !PT ;  /* 0x0000001a1d1a7209 */ /* 0x000fc80007800000 */
[----:B------:R-:W-:Y:S01]  /*1b90*/  FMNMX R26, R31, R26, !PT ;  /* 0x0000001a1f1a7209 */ /* 0x000fe20007800000 */
[----:B------:R-:W-:-:S03]  /*1ba0*/  FMUL R76, R40, UR16 ;  /* 0x00000010284c7c20 */ /* 0x000fc60008400000 */
[----:B------:R-:W-:Y:S01]  /*1bb0*/  FMNMX R19, R33, R26, !PT ;  /* 0x0000001a21137209 */ /* 0x000fe20007800000 */
[----:B------:R-:W0:Y:S03]  /*1bc0*/  MUFU.EX2 R77, R77 ;  /* 0x0000004d004d7308 */ /* 0x000e260000000800 */
[----:B------:R-:W-:Y:S02]  /*1bd0*/  FMNMX R26, R36, R19, !PT ;  /* 0x00000013241a7209 */ /* 0x000fe40007800000 */
[----:B------:R-:W-:Y:S02]  /*1be0*/  FSEL R76, R76, -INF , !P0 ;  /* 0xff8000004c4c7808 */ /* 0x000fe40004000000 */
[----:B------:R-:W-:Y:S01]  /*1bf0*/  FMNMX R19, R37, R26, !PT ;  /* 0x0000001a25137209 */ /* 0x000fe20007800000 */
[----:B------:R-:W-:-:S03]  /*1c00*/  FMUL R86, R44, UR16 ;  /* 0x000000102c567c20 */ /* 0x000fc60008400000 */
[----:B------:R-:W-:Y:S01]  /*1c10*/  FMNMX R26, R76, R19, !PT ;  /* 0x000000134c1a7209 */ /* 0x000fe20007800000 */
[----:B------:R-:W-:Y:S01]  /*1c20*/  FMUL R84, R45, UR16 ;  /* 0x000000102d547c20 */ /* 0x000fe20008400000 */
[----:B------:R-:W-:Y:S02]  /*1c30*/  FSEL R86, R86, -INF , !P5 ;  /* 0xff80000056567808 */ /* 0x000fe40006800000 */
[----:B------:R-:W-:Y:S01]  /*1c40*/  FMNMX R19, R41, R26, !PT ;  /* 0x0000001a29137209 */ /* 0x000fe20007800000 */
[----:B------:R-:W-:Y:S01]  /*1c50*/  FMUL R82, R48, UR16 ;  /* 0x0000001030527c20 */ /* 0x000fe20008400000 */
[----:B------:R-:W-:Y:S02]  /*1c60*/  FSEL R84, R84, -INF , !P4 ;  /* 0xff80000054547808 */ /* 0x000fe40006000000 */
[----:B------:R-:W-:Y:S01]  /*1c70*/  FMNMX R19, R86, R19, !PT ;  /* 0x0000001356137209 */ /* 0x000fe20007800000 */
[----:B0-----:R-:W-:Y:S01]  /*1c80*/  FFMA R6, R77, R6, R80 ;  /* 0x000000064d067223 */ /* 0x001fe20000000050 */
[----:B------:R-:W-:Y:S01]  /*1c90*/  FMUL R80, R49, UR16 ;  /* 0x0000001031507c20 */ /* 0x000fe20008400000 */
[----:B------:R-:W-:-:S02]  /*1ca0*/  FSEL R82, R82, -INF , !P3 ;  /* 0xff80000052527808 */ /* 0x000fc40005800000 */
[----:B------:R-:W-:Y:S01]  /*1cb0*/  FMNMX R19, R84, R19, !PT ;  /* 0x0000001354137209 */ /* 0x000fe20007800000 */
[----:B------:R-:W-:Y:S01]  /*1cc0*/  FMUL R78, R52, UR16 ;  /* 0x00000010344e7c20 */ /* 0x000fe20008400000 */
[----:B------:R-:W-:Y:S02]  /*1cd0*/  FSEL R80, R80, -INF , !P2 ;  /* 0xff80000050507808 */ /* 0x000fe40005000000 */
[----:B------:R-:W-:Y:S01]  /*1ce0*/  FMNMX R19, R82, R19, !PT ;  /* 0x0000001352137209 */ /* 0x000fe20007800000 */
[----:B------:R-:W-:Y:S01]  /*1cf0*/  FMUL R26, R53, UR16 ;  /* 0x00000010351a7c20 */ /* 0x000fe20008400000 */
[----:B------:R-:W-:Y:S02]  /*1d00*/  FSEL R78, R78, -INF , !P1 ;  /* 0xff8000004e4e7808 */ /* 0x000fe40004800000 */
[----:B------:R-:W-:Y:S02]  /*1d10*/  FMNMX R19, R80, R19, !PT ;  /* 0x0000001350137209 */ /* 0x000fe40007800000 */
[----:B------:R-:W-:-:S02]  /*1d20*/  FSEL R26, R26, -INF , !P6 ;  /* 0xff8000001a1a7808 */ /* 0x000fc40007000000 */
[----:B------:R-:W-:-:S04]  /*1d30*/  FMNMX R19, R78, R19, !PT ;  /* 0x000000134e137209 */ /* 0x000fc80007800000 */
[----:B------:R-:W-:-:S05]  /*1d40*/  FMNMX R40, R26, R19, !PT ;  /* 0x000000131a287209 */ /* 0x000fca0007800000 */
[----:B------:R-:W0:Y:S02]  /*1d50*/  SHFL.BFLY PT, R19, R40, 0x2, 0x1f ;  /* 0x0c401f0028137f89 */ /* 0x000e2400000e0000 */
[----:B0-----:R-:W-:-:S05]  /*1d60*/  FMNMX R44, R40, R19, !PT ;  /* 0x00000013282c7209 */ /* 0x001fca0007800000 */
[----:B------:R-:W0:Y:S04]  /*1d70*/  SHFL.BFLY PT, R19, R44, 0x1, 0x1f ;  /* 0x0c201f002c137f89 */ /* 0x000e2800000e0000 */
[----:B----4-:R-:W-:Y:S01]  /*1d80*/  STS.U16 [R20+UR6+0x1200], R81 ;  /* 0x0012005114007988 */ /* 0x010fe20008000406 */
[----:B0-----:R-:W-:-:S04]  /*1d90*/  FMNMX R19, R44, R19, !PT ;  /* 0x000000132c137209 */ /* 0x001fc80007800000 */
[----:B------:R-:W-:-:S05]  /*1da0*/  FMNMX R19, R19, R16, !PT ;  /* 0x0000001013137209 */ /* 0x000fca0007800000 */
[--C-:B------:R-:W-:Y:S01]  /*1db0*/  FADD R24, R24, -R19.reuse ;  /* 0x8000001318187221 */ /* 0x100fe20000000000 */
[----:B------:R-:W-:-:S03]  /*1dc0*/  FADD R30, R30, -R19 ;  /* 0x800000131e1e7221 */ /* 0x000fc60000000000 */
[----:B------:R-:W-:Y:S01]  /*1dd0*/  FMUL R24, R24, 1.4426950216293334961 ;  /* 0x3fb8aa3b18187820 */ /* 0x000fe20000400000 */
[----:B------:R-:W-:Y:S01]  /*1de0*/  FMUL R30, R30, 1.4426950216293334961 ;  /* 0x3fb8aa3b1e1e7820 */ /* 0x000fe20000400000 */
[----:B-----5:R-:W-:Y:S03]  /*1df0*/  STS.U16 [R20+UR6+0x1600], R83 ;  /* 0x0016005314007988 */ /* 0x020fe60008000406 */
[----:B------:R-:W-:Y:S01]  /*1e00*/  MUFU.EX2 R79, R30 ;  /* 0x0000001e004f7308 */ /* 0x000fe20000000800 */
[----:B------:R0:W-:Y:S06]  /*1e10*/  MEMBAR.ALL.CTA ;  /* 0x0000000000007992 */ /* 0x0001ec0000008000 */
[----:B0-----:R-:W0:Y:S01]  /*1e20*/  FENCE.VIEW.ASYNC.S ;  /* 0x00000000000073c6 */ /* 0x001e220000000000 */
[--C-:B------:R-:W-:Y:S01]  /*1e30*/  FADD R29, R29, -R19.reuse ;  /* 0x800000131d1d7221 */ /* 0x100fe20000000000 */
[----:B------:R-:W1:Y:S01]  /*1e40*/  MUFU.EX2 R24, R24 ;  /* 0x0000001800187308 */ /* 0x000e620000000800 */
[----:B------:R-:W-:-:S02]  /*1e50*/  FADD R28, R28, -R19 ;  /* 0x800000131c1c7221 */ /* 0x000fc40000000000 */
[----:B------:R-:W-:Y:S02]  /*1e60*/  FMUL R29, R29, 1.4426950216293334961 ;  /* 0x3fb8aa3b1d1d7820 */ /* 0x000fe40000400000 */
[----:B------:R-:W-:Y:S01]  /*1e70*/  FMUL R28, R28, 1.4426950216293334961 ;  /* 0x3fb8aa3b1c1c7820 */ /* 0x000fe20000400000 */
[-C--:B------:R-:W-:Y:S01]  /*1e80*/  FMUL R58, R58, R77.reuse ;  /* 0x0000004d3a3a7220 */ /* 0x080fe20000400000 */
[-C--:B------:R-:W-:Y:S01]  /*1e90*/  FMUL R59, R59, R77.reuse ;  /* 0x0000004d3b3b7220 */ /* 0x080fe20000400000 */
[----:B------:R2:W-:Y:S01]  /*1ea0*/  MUFU.EX2 R40, R29 ;  /* 0x0000001d00287308 */ /* 0x0005e20000000800 */
[-C--:B------:R-:W-:Y:S01]  /*1eb0*/  FMUL R62, R62, R77.reuse ;  /* 0x0000004d3e3e7220 */ /* 0x080fe20000400000 */
[----:B------:R-:W-:Y:S01]  /*1ec0*/  FMUL R63, R63, R77 ;  /* 0x0000004d3f3f7220 */ /* 0x000fe20000400000 */
[--C-:B------:R-:W-:Y:S01]  /*1ed0*/  FADD R41, R41, -R19.reuse ;  /* 0x8000001329297221 */ /* 0x100fe20000000000 */
[--C-:B------:R-:W-:Y:S01]  /*1ee0*/  FADD R33, R33, -R19.reuse ;  /* 0x8000001321217221 */ /* 0x100fe20000000000 */
[--C-:B------:R-:W-:Y:S01]  /*1ef0*/  FADD R76, R76, -R19.reuse ;  /* 0x800000134c4c7221 */ /* 0x100fe20000000000 */
[--C-:B------:R-:W-:Y:S01]  /*1f00*/  FADD R86, R86, -R19.reuse ;  /* 0x8000001356567221 */ /* 0x100fe20000000000 */
[--C-:B------:R-:W-:Y:S01]  /*1f10*/  FADD R84, R84, -R19.reuse ;  /* 0x8000001354547221 */ /* 0x100fe20000000000 */
[----:B------:R1:W-:Y:S01]  /*1f20*/  MUFU.EX2 R77, R28 ;  /* 0x0000001c004d7308 */ /* 0x0003e20000000800 */
[----:B--2---:R-:W-:Y:S01]  /*1f30*/  FADD R29, -R19, R16 ;  /* 0x00000010131d7221 */ /* 0x004fe20000000100 */
[--C-:B------:R-:W-:Y:S01]  /*1f40*/  FADD R82, R82, -R19.reuse ;  /* 0x8000001352527221 */ /* 0x100fe20000000000 */
[--C-:B------:R-:W-:Y:S01]  /*1f50*/  FADD R78, R78, -R19.reuse ;  /* 0x800000134e4e7221 */ /* 0x100fe20000000000 */
[--C-:B------:R-:W-:Y:S01]  /*1f60*/  FADD R31, R31, -R19.reuse ;  /* 0x800000131f1f7221 */ /* 0x100fe20000000000 */
[--C-:B------:R-:W-:Y:S01]  /*1f70*/  FADD R36, R36, -R19.reuse ;  /* 0x8000001324247221 */ /* 0x100fe20000000000 */
[--C-:B------:R-:W-:Y:S01]  /*1f80*/  FADD R37, R37, -R19.reuse ;  /* 0x8000001325257221 */ /* 0x100fe20000000000 */
[----:B------:R-:W-:Y:S01]  /*1f90*/  FADD R80, R80, -R19 ;  /* 0x8000001350507221 */ /* 0x000fe20000000000 */
[----:B-1----:R-:W-:Y:S01]  /*1fa0*/  FADD R28, R24, R79 ;  /* 0x0000004f181c7221 */ /* 0x002fe20000000000 */
[----:B------:R-:W-:Y:S01]  /*1fb0*/  F2FP.F16.F32.PACK_AB R24, R79, R24 ;  /* 0x000000184f18723e */ /* 0x000fe200000000ff */
[----:B------:R-:W-:Y:S01]  /*1fc0*/  FMUL R79, R29, 1.4426950216293334961 ;  /* 0x3fb8aa3b1d4f7820 */ /* 0x000fe20000400000 */
[----:B------:R-:W-:Y:S01]  /*1fd0*/  FADD R26, R26, -R19 ;  /* 0x800000131a1a7221 */ /* 0x000fe20000000000 */
[----:B------:R-:W-:Y:S01]  /*1fe0*/  FMUL R55, R41, 1.4426950216293334961 ;  /* 0x3fb8aa3b29377820 */ /* 0x000fe20000400000 */
[----:B------:R-:W-:Y:S01]  /*1ff0*/  F2FP.F16.F32.PACK_AB R27, R54, R27 ;  /* 0x0000001b361b723e */ /* 0x000fe200000000ff */
[----:B------:R-:W-:Y:S01]  /*2000*/  FMUL R33, R33, 1.4426950216293334961 ;  /* 0x3fb8aa3b21217820 */ /* 0x000fe20000400000 */
        /* <DEDUP_REMOVED lines=10> */
[----:B------:R1:W-:Y:S08]  /*20b0*/  MUFU.EX2 R45, R33 ;  /* 0x00000021002d7308 */ /* 0x0003f00000000800 */
[----:B------:R-:W2:Y:S01]  /*20c0*/  MUFU.EX2 R79, R79 ;  /* 0x0000004f004f7308 */ /* 0x000ea20000000800 */
[----:B-1----:R-:W-:-:S07]  /*20d0*/  F2FP.F16.F32.PACK_AB R33, R75, R38 ;  /* 0x000000264b21723e */ /* 0x002fce00000000ff */
[----:B------:R1:W3:Y:S08]  /*20e0*/  MUFU.EX2 R44, R31 ;  /* 0x0000001f002c7308 */ /* 0x0002f00000000800 */
[----:B------:R-:W-:Y:S08]  /*20f0*/  MUFU.EX2 R49, R36 ;  /* 0x0000002400317308 */ /* 0x000ff00000000800 */
[----:B------:R4:W5:Y:S08]  /*2100*/  MUFU.EX2 R48, R37 ;  /* 0x0000002500307308 */ /* 0x0009700000000800 */
[----:B------:R-:W-:Y:S08]  /*2110*/  MUFU.EX2 R76, R76 ;  /* 0x0000004c004c7308 */ /* 0x000ff00000000800 */
[----:B------:R-:W0:Y:S08]  /*2120*/  MUFU.EX2 R55, R55 ;  /* 0x0000003700377308 */ /* 0x000e300000000800 */
[----:B------:R-:W-:Y:S08]  /*2130*/  MUFU.EX2 R53, R53 ;  /* 0x0000003500357308 */ /* 0x000ff00000000800 */
[----:B------:R-:W0:Y:S08]  /*2140*/  MUFU.EX2 R52, R52 ;  /* 0x0000003400347308 */ /* 0x000e300000000800 */
[----:B------:R-:W-:Y:S08]  /*2150*/  MUFU.EX2 R41, R41 ;  /* 0x0000002900297308 */ /* 0x000ff00000000800 */
[----:B------:R-:W0:Y:S08]  /*2160*/  MUFU.EX2 R16, R80 ;  /* 0x0000005000107308 */ /* 0x000e300000000800 */
[----:B------:R-:W-:Y:S08]  /*2170*/  MUFU.EX2 R54, R54 ;  /* 0x0000003600367308 */ /* 0x000ff00000000800 */
[----:B------:R5:W0:Y:S01]  /*2180*/  MUFU.EX2 R75, R30 ;  /* 0x0000001e004b7308 */ /* 0x000a220000000800 */
[----:B------:R-:W-:Y:S01]  /*2190*/  F2FP.F16.F32.PACK_AB R29, R35, R32 ;  /* 0x00000020231d723e */ /* 0x000fe200000000ff */
[----:B--2---:R-:W-:Y:S01]  /*21a0*/  FMUL R56, R56, R79 ;  /* 0x0000004f38387220 */ /* 0x004fe20000400000 */
[----:B------:R-:W-:Y:S01]  /*21b0*/  F2FP.F16.F32.PACK_AB R35, R74, R43 ;  /* 0x0000002b4a23723e */ /* 0x000fe200000000ff */
[-C--:B------:R-:W-:Y:S01]  /*21c0*/  FMUL R57, R57, R79.reuse ;  /* 0x0000004f39397220 */ /* 0x080fe20000400000 */
[-C--:B------:R-:W-:Y:S01]  /*21d0*/  FMUL R60, R60, R79.reuse ;  /* 0x0000004f3c3c7220 */ /* 0x080fe20000400000 */
[----:B------:R-:W-:Y:S01]  /*21e0*/  FMUL R61, R61, R79 ;  /* 0x0000004f3d3d7220 */ /* 0x000fe20000400000 */
[----:B-1----:R-:W-:Y:S01]  /*21f0*/  F2FP.F16.F32.PACK_AB R31, R39, R34 ;  /* 0x00000022271f723e */ /* 0x002fe200000000ff */
[----:B------:R-:W-:Y:S01]  /*2200*/  FADD R43, R77, R28 ;  /* 0x0000001c4d2b7221 */ /* 0x000fe20000000000 */
[----:B----4-:R-:W-:-:S02]  /*2210*/  F2FP.F16.F32.PACK_AB R37, R51, R46 ;  /* 0x0000002e3325723e */ /* 0x010fc400000000ff */
[----:B------:R-:W-:Y:S02]  /*2220*/  F2FP.F16.F32.PACK_AB R39, R47, R50 ;  /* 0x000000322f27723e */ /* 0x000fe400000000ff */
[----:B------:R-:W-:Y:S02]  /*2230*/  F2FP.F16.F32.PACK_AB R26, R40, R77 ;  /* 0x0000004d281a723e */ /* 0x000fe400000000ff */
[----:B---3--:R-:W-:Y:S02]  /*2240*/  F2FP.F16.F32.PACK_AB R28, R45, R44 ;  /* 0x0000002c2d1c723e */ /* 0x008fe400000000ff */
[----:B-----5:R-:W-:Y:S02]  /*2250*/  F2FP.F16.F32.PACK_AB R30, R48, R49 ;  /* 0x00000031301e723e */ /* 0x020fe400000000ff */
[----:B0-----:R-:W-:Y:S02]  /*2260*/  F2FP.F16.F32.PACK_AB R32, R55, R76 ;  /* 0x0000004c3720723e */ /* 0x001fe400000000ff */
[----:B------:R-:W-:-:S02]  /*2270*/  F2FP.F16.F32.PACK_AB R34, R52, R53 ;  /* 0x000000353422723e */ /* 0x000fc400000000ff */
[----:B------:R-:W-:Y:S02]  /*2280*/  F2FP.F16.F32.PACK_AB R36, R16, R41 ;  /* 0x000000291024723e */ /* 0x000fe400000000ff */
[----:B------:R-:W-:Y:S01]  /*2290*/  F2FP.F16.F32.PACK_AB R38, R75, R54 ;  /* 0x000000364b26723e */ /* 0x000fe200000000ff */
[----:B------:R-:W-:Y:S06]  /*22a0*/  BAR.SYNC.DEFER_BLOCKING 0x0 ;  /* 0x0000000000007b1d */ /* 0x000fec0000010000 */
[----:B------:R-:W-:Y:S01]  /*22b0*/  UMOV UR11, 0x40000040 ;  /* 0x40000040000b7882 */ /* 0x000fe20000000000 */
[----:B------:R-:W-:-:S06]  /*22c0*/  WARPGROUP.ARRIVE ;  /* 0x00000000000079c5 */ /* 0x000fcc0000000000 */
[----:B------:R-:W-:Y:S01]  /*22d0*/  HGMMA.64x16x16.F32 R56, R24, gdesc[UR8], R56 ;  /* 0x0020000818387df0 */ /* 0x000fe20008700838 */
[----:B------:R-:W-:-:S04]  /*22e0*/  FADD R43, R40, R43 ;  /* 0x0000002b282b7221 */ /* 0x000fc80000000000 */
[----:B------:R-:W-:-:S04]  /*22f0*/  FADD R44, R44, R43 ;  /* 0x0000002b2c2c7221 */ /* 0x000fc80000000000 */
[----:B------:R-:W-:-:S04]  /*2300*/  FADD R44, R45, R44 ;  /* 0x0000002c2d2c7221 */ /* 0x000fc80000000000 */
[----:B------:R-:W-:Y:S01]  /*2310*/  FADD R49, R49, R44 ;  /* 0x0000002c31317221 */ /* 0x000fe20000000000 */
[----:B------:R-:W-:Y:S03]  /*2320*/  HGMMA.64x16x16.F32 R56, R28, gdesc[UR16], R56 ;  /* 0x002000101c387df0 */ /* 0x000fe60008700838 */
[----:B------:R-:W-:-:S04]  /*2330*/  FADD R49, R48, R49 ;  /* 0x0000003130317221 */ /* 0x000fc80000000000 */
[----:B------:R-:W-:-:S04]  /*2340*/  FADD R76, R76, R49 ;  /* 0x000000314c4c7221 */ /* 0x000fc80000000000 */
[----:B------:R-:W-:-:S04]  /*2350*/  FADD R76, R55, R76 ;  /* 0x0000004c374c7221 */ /* 0x000fc80000000000 */
[----:B------:R-:W-:-:S04]  /*2360*/  FADD R53, R53, R76 ;  /* 0x0000004c35357221 */ /* 0x000fc80000000000 */
[----:B------:R-:W-:-:S04]  /*2370*/  FADD R52, R52, R53 ;  /* 0x0000003534347221 */ /* 0x000fc80000000000 */
[----:B------:R-:W-:-:S04]  /*2380*/  FADD R41, R41, R52 ;  /* 0x0000003429297221 */ /* 0x000fc80000000000 */
[----:B------:R-:W-:Y:S01]  /*2390*/  FADD R41, R16, R41 ;  /* 0x0000002910297221 */ /* 0x000fe20000000000 */
[----:B------:R-:W-:Y:S03]  /*23a0*/  HGMMA.64x16x16.F32 R56, R32, gdesc[UR20], R56 ;  /* 0x0020001420387df0 */ /* 0x000fe60008700838 */
[----:B------:R-:W-:-:S04]  /*23b0*/  FADD R54, R54, R41 ;  /* 0x0000002936367221 */ /* 0x000fc80000000000 */
[----:B------:R-:W-:-:S05]  /*23c0*/  FADD R54, R75, R54 ;  /* 0x000000364b367221 */ /* 0x000fca0000000000 */
[----:B------:R-:W0:Y:S01]  /*23d0*/  SHFL.BFLY PT, R41, R54, 0x2, 0x1f ;  /* 0x0c401f0036297f89 */ /* 0x000e2200000e0000 */
[----:B------:R-:W-:-:S04]  /*23e0*/  UIADD3 UR4, UP0, UR4, 0x40, URZ ;  /* 0x0000004004047890 */ /* 0x000fc8000ff1e03f */
[----:B------:R-:W-:Y:S01]  /*23f0*/  UIADD3.X UR5, URZ, UR5, URZ, UP0, !UPT ;  /* 0x000000053f057290 */ /* 0x000fe200087fe43f */
[----:B------:R-:W-:Y:S01]  /*2400*/  HGMMA.64x16x16.F32 R56, R36, gdesc[UR24], R56, gsb0 ;  /* 0x0020001824387df0 */ /* 0x000fe20008000838 */
[----:B0-----:R-:W-:-:S05]  /*2410*/  FADD R41, R54, R41 ;  /* 0x0000002936297221 */ /* 0x001fca0000000000 */
[----:B------:R-:W0:Y:S01]  /*2420*/  SHFL.BFLY PT, R16, R41, 0x1, 0x1f ;  /* 0x0c201f0029107f89 */ /* 0x000e2200000e0000 */
[----:B------:R-:W-:Y:S01]  /*2430*/  IMAD.U32 R40, RZ, RZ, UR5 ;  /* 0x00000005ff287e24 */ /* 0x000fe2000f8e00ff */
[----:B------:R-:W-:-:S04]  /*2440*/  ISETP.LE.U32.AND P0, PT, R2, UR4, PT ;  /* 0x0000000402007c0c */ /* 0x000fc8000bf03070 */
[----:B------:R-:W-:Y:S01]  /*2450*/  ISETP.GE.U32.AND.EX P0, PT, R40, RZ, PT, P0 ;  /* 0x000000ff2800720c */ /* 0x000fe20003f06100 */
[----:B------:R-:W-:Y:S02]  /*2460*/  IMAD.MOV.U32 R40, RZ, RZ, R19 ;  /* 0x000000ffff287224 */ /* 0x000fe400078e0013 */
[----:B------:R-:W-:Y:S02]  /*2470*/  IMAD R17, R7, 0x40, R17 ;  /* 0x0000004007117824 */ /* 0x000fe400078e0211 */
[----:B------:R-:W-:Y:S02]  /*2480*/  IMAD R18, R9, 0x40, R18 ;  /* 0x0000004009127824 */ /* 0x000fe400078e0212 */
[----:B0-----:R-:W-:-:S04]  /*2490*/  FADD R16, R41, R16 ;  /* 0x0000001029107221 */ /* 0x001fc80000000000 */
[----:B------:R-:W-:Y:S01]  /*24a0*/  FFMA R8, R79, R8, R16 ;  /* 0x000000084f087223 */ /* 0x000fe20000000010 */
[----:B------:R-:W-:Y:S02]  /*24b0*/  IMAD.MOV.U32 R16, RZ, RZ, R19 ;  /* 0x000000ffff107224 */ /* 0x000fe400078e0013 */
[----:B------:R-:W-:Y:S01]  /*24c0*/  IMAD.MOV.U32 R19, RZ, RZ, R42 ;  /* 0x000000ffff137224 */ /* 0x000fe200078e002a */
[----:B------:R-:W-:Y:S02]  /*24d0*/  WARPGROUP.DEPBAR.LE gsb0, 0x0 ;  /* 0x00008000000079c5 */ /* 0x000fe40000010000 */
[----:B------:R-:W-:Y:S05]  /*24e0*/  @!P0 BRA `(.L_x_1) ;  /* 0xffffffe400848947 */ /* 0x000fea000383ffff */
.L_x_0:
[----:B------:R-:W-:Y:S02]  /*24f0*/  IMAD.MOV.U32 R25, RZ, RZ, R6 ;  /* 0x000000ffff197224 */ /* 0x000fe400078e0006 */
[----:B------:R-:W-:Y:S01]  /*2500*/  FMUL R5, R62, 0.25 ;  /* 0x3e8000003e057820 */ /* 0x000fe20000400000 */
[----:B------:R-:W-:Y:S01]  /*2510*/  FMUL R2, R59, 0.25 ;  /* 0x3e8000003b027820 */ /* 0x000fe20000400000 */
[----:B------:R-:W-:Y:S01]  /*2520*/  LOP3.LUT R6, R4, 0x7, RZ, 0xc0, !PT ;  /* 0x0000000704067812 */ /* 0x000fe200078ec0ff */
[----:B------:R-:W-:Y:S01]  /*2530*/  IMAD.MOV.U32 R16, RZ, RZ, R8 ;  /* 0x000000ffff107224 */ /* 0x000fe200078e0008 */
[----:B------:R-:W-:Y:S01]  /*2540*/  FSETP.GT.AND P0, PT, |R25|, 8.50705917302346158658e+37, PT ;  /* 0x7e8000001900780b */ /* 0x000fe20003f04200 */
[----:B------:R-:W-:Y:S01]  /*2550*/  FMUL R0, R63, 0.25 ;  /* 0x3e8000003f007820 */ /* 0x000fe20000400000 */
[----:B------:R-:W-:Y:S01]  /*2560*/  LEA R11, R6, UR6, 0x4 ;  /* 0x00000006060b7c11 */ /* 0x000fe2000f8e20ff */
[----:B--2---:R-:W-:Y:S01]  /*2570*/  FMUL R7, R56, 0.25 ;  /* 0x3e80000038077820 */ /* 0x004fe20000400000 */
[----:B------:R-:W-:Y:S01]  /*2580*/  FSEL R15, R5, R62, P0 ;  /* 0x0000003e050f7208 */ /* 0x000fe20000000000 */
[----:B------:R-:W-:Y:S01]  /*2590*/  FMUL R5, R58, 0.25 ;  /* 0x3e8000003a057820 */ /* 0x000fe20000400000 */
[----:B------:R-:W-:Y:S01]  /*25a0*/  FSEL R59, R2, R59, P0 ;  /* 0x0000003b023b7208 */ /* 0x000fe20000000000 */
[----:B------:R-:W-:Y:S01]  /*25b0*/  IMAD.SHL.U32 R2, R4, 0x4, RZ ;  /* 0x0000000404027824 */ /* 0x000fe200078e00ff */
[----:B------:R-:W-:Y:S01]  /*25c0*/  FSETP.GT.AND P1, PT, |R16|, 8.50705917302346158658e+37, PT ;  /* 0x7e8000001000780b */ /* 0x000fe20003f24200 */
[----:B------:R-:W-:Y:S01]  /*25d0*/  IMAD R9, R6, -0x8, R11 ;  /* 0xfffffff806097824 */ /* 0x000fe200078e020b */
[----:B------:R-:W-:Y:S01]  /*25e0*/  FSEL R19, R5, R58, P0 ;  /* 0x0000003a05137208 */ /* 0x000fe20000000000 */
[----:B------:R-:W-:Y:S01]  /*25f0*/  FMUL R5, R60, 0.25 ;  /* 0x3e8000003c057820 */ /* 0x000fe20000400000 */
[----:B------:R-:W-:Y:S01]  /*2600*/  FSEL R63, R0, R63, P0 ;  /* 0x0000003f003f7208 */ /* 0x000fe20000000000 */
[----:B------:R-:W-:Y:S01]  /*2610*/  FMUL R0, R61, 0.25 ;  /* 0x3e8000003d007820 */ /* 0x000fe20000400000 */
[----:B------:R-:W-:Y:S01]  /*2620*/  LOP3.LUT R2, R2, 0x1c0, RZ, 0xc0, !PT ;  /* 0x000001c002027812 */ /* 0x000fe200078ec0ff */
[----:B------:R-:W-:Y:S01]  /*2630*/  BAR.SYNC.DEFER_BLOCKING 0x0 ;  /* 0x0000000000007b1d */ /* 0x000fe20000010000 */
[----:B------:R-:W-:Y:S01]  /*2640*/  FSEL R17, R5, R60, P1 ;  /* 0x0000003c05117208 */ /* 0x000fe20000800000 */
[C---:B------:R-:W-:Y:S01]  /*2650*/  FMUL R5, R16.reuse, 8388608 ;  /* 0x4b00000010057820 */ /* 0x040fe20000400000 */
[----:B------:R-:W-:Y:S01]  /*2660*/  FSETP.GEU.AND P2, PT, R16, 1.175494350822287508e-38, PT ;  /* 0x008000001000780b */ /* 0x000fe20003f4e000 */
[----:B------:R-:W-:Y:S01]  /*2670*/  IMAD.IADD R23, R2, 0x1, R9 ;  /* 0x0000000102177824 */ /* 0x000fe200078e0209 */
[----:B------:R-:W-:Y:S01]  /*2680*/  FSEL R61, R0, R61, P1 ;  /* 0x0000003d003d7208 */ /* 0x000fe20000800000 */
[----:B------:R-:W-:Y:S01]  /*2690*/  FMUL R2, R25, 8388608 ;  /* 0x4b00000019027820 */ /* 0x000fe20000400000 */
[----:B------:R-:W-:Y:S01]  /*26a0*/  FMUL R0, R57, 0.25 ;  /* 0x3e80000039007820 */ /* 0x000fe20000400000 */
[----:B------:R-:W-:Y:S01]  /*26b0*/  FSETP.GEU.AND P3, PT, R25, 1.175494350822287508e-38, PT ;  /* 0x008000001900780b */ /* 0x000fe20003f6e000 */
[----:B------:R-:W0:Y:S01]  /*26c0*/  LDC R30, c[0x0][0x278] ;  /* 0x00009e00ff1e7b82 */ /* 0x000e220000000800 */
[----:B------:R-:W-:Y:S01]  /*26d0*/  FSEL R5, R5, R16, !P2 ;  /* 0x0000001005057208 */ /* 0x000fe20005000000 */
[----:B------:R-:W-:Y:S01]  /*26e0*/  ULDC.64 UR4, c[0x0][0x270] ;  /* 0x00009c0000047ab9 */ /* 0x000fe20000000a00 */
[----:B------:R-:W-:Y:S01]  /*26f0*/  FSEL R2, R2, R25, !P3 ;  /* 0x0000001902027208 */ /* 0x000fe20005800000 */
[----:B------:R-:W-:Y:S01]  /*2700*/  UIMAD UR4, UR12, UR4, URZ ;  /* 0x000000040c0472a4 */ /* 0x000fe2000f8e023f */
[----:B------:R-:W-:Y:S01]  /*2710*/  FSEL R57, R0, R57, P1 ;  /* 0x0000003900397208 */ /* 0x000fe20000800000 */
[----:B------:R-:W-:Y:S01]  /*2720*/  VIADD R0, R5, 0xc0cafb0d ;  /* 0xc0cafb0d05007836 */ /* 0x000fe20000000000 */
[----:B------:R-:W-:Y:S01]  /*2730*/  FSEL R21, R7, R56, P1 ;  /* 0x0000003807157208 */ /* 0x000fe20000800000 */
[----:B------:R-:W-:Y:S01]  /*2740*/  VIADD R7, R2, 0xc0cafb0d ;  /* 0xc0cafb0d02077836 */ /* 0x000fe20000000000 */
[----:B------:R-:W-:Y:S01]  /*2750*/  LOP3.LUT R14, R4, 0x8, RZ, 0xc0, !PT ;  /* 0x00000008040e7812 */ /* 0x000fe200078ec0ff */
[----:B------:R-:W1:Y:S01]  /*2760*/  LDC.64 R28, c[0x0][0x228] ;  /* 0x00008a00ff1c7b82 */ /* 0x000e620000000a00 */
[----:B------:R-:W-:Y:S01]  /*2770*/  LOP3.LUT R8, R0, 0xff800000, RZ, 0xc0, !PT ;  /* 0xff80000000087812 */ /* 0x000fe200078ec0ff */
[----:B------:R-:W-:Y:S01]  /*2780*/  USHF.L.U32 UR7, UR4, 0x1, URZ ;  /* 0x0000000104077899 */ /* 0x000fe2000800063f */
[----:B------:R-:W-:Y:S01]  /*2790*/  LOP3.LUT R9, R4, 0xf0, RZ, 0xc0, !PT ;  /* 0x000000f004097812 */ /* 0x000fe200078ec0ff */
[----:B------:R-:W-:Y:S01]  /*27a0*/  IMAD R12, R14, 0x100, R11 ;  /* 0x000001000e0c7824 */ /* 0x000fe200078e020b */
[----:B------:R-:W-:-:S02]  /*27b0*/  LOP3.LUT R11, R7, 0xff800000, RZ, 0xc0, !PT ;  /* 0xff800000070b7812 */ /* 0x000fc400078ec0ff */
[----:B------:R-:W-:Y:S01]  /*27c0*/  FSEL R6, RZ, -23, P2 ;  /* 0xc1b80000ff067808 */ /* 0x000fe20001000000 */
[----:B------:R-:W-:Y:S01]  /*27d0*/  IMAD R22, R9, 0x8, R12 ;  /* 0x0000000809167824 */ /* 0x000fe200078e020c */
[----:B------:R-:W-:Y:S01]  /*27e0*/  I2FP.F32.S32 R7, R8 ;  /* 0x0000000800077245 */ /* 0x000fe20000201400 */
[----:B------:R-:W-:Y:S01]  /*27f0*/  IMAD.IADD R8, R5, 0x1, -R8 ;  /* 0x0000000105087824 */ /* 0x000fe200078e0a08 */
[----:B------:R-:W-:Y:S01]  /*2800*/  FSETP.GEU.AND P5, PT, |R16|, 1.175494350822287508e-38, PT ;  /* 0x008000001000780b */ /* 0x000fe20003fae200 */
[----:B------:R-:W-:Y:S01]  /*2810*/  IMAD.MOV.U32 R9, RZ, RZ, 0x3dc6b27f ;  /* 0x3dc6b27fff097424 */ /* 0x000fe200078e00ff */
[----:B------:R-:W-:Y:S01]  /*2820*/  FSETP.GEU.AND P4, PT, |R25|, 1.175494350822287508e-38, PT ;  /* 0x008000001900780b */ /* 0x000fe20003f8e200 */
[----:B------:R-:W-:Y:S01]  /*2830*/  FFMA.FTZ R6, R7, 1.1920928955078125e-07, R6 ;  /* 0x3400000007067823 */ /* 0x000fe20000010006 */
[----:B------:R-:W-:Y:S01]  /*2840*/  FADD R7, R8, -1 ;  /* 0xbf80000008077421 */ /* 0x000fe20000000000 */
[----:B------:R-:W-:Y:S01]  /*2850*/  I2FP.F32.S32 R13, R11 ;  /* 0x0000000b000d7245 */ /* 0x000fe20000201400 */
[----:B------:R-:W-:-:S02]  /*2860*/  IMAD.IADD R11, R2, 0x1, -R11 ;  /* 0x00000001020b7824 */ /* 0x000fc400078e0a0b */
[----:B------:R-:W-:Y:S01]  /*2870*/  @P1 FMUL R16, R16, 0.25 ;  /* 0x3e80000010101820 */ /* 0x000fe20000400000 */
[----:B------:R-:W-:Y:S01]  /*2880*/  FFMA.FTZ R8, R7, R9, -0.16845393180847167969 ;  /* 0xbe2c7f3007087423 */ /* 0x000fe20000010009 */
[----:B------:R-:W-:Y:S01]  /*2890*/  LEA.HI R0, R14, R23, RZ, 0x1f ;  /* 0x000000170e007211 */ /* 0x000fe200078ff8ff */
[----:B------:R-:W-:Y:S01]  /*28a0*/  @P0 FMUL R25, R25, 0.25 ;  /* 0x3e80000019190820 */ /* 0x000fe20000400000 */
[----:B------:R-:W-:Y:S01]  /*28b0*/  FADD R14, R11, -1 ;  /* 0xbf8000000b0e7421 */ /* 0x000fe20000000000 */
[----:B------:R-:W-:Y:S01]  /*28c0*/  FSEL R10, RZ, -23, P3 ;  /* 0xc1b80000ff0a7808 */ /* 0x000fe20001800000 */
[----:B------:R-:W-:Y:S01]  /*28d0*/  @!P5 FMUL R16, R16, 16777216 ;  /* 0x4b8000001010d820 */ /* 0x000fe20000400000 */
[----:B------:R-:W-:Y:S01]  /*28e0*/  FFMA.FTZ R8, R7, R8, 0.1716887056827545166 ;  /* 0x3e2fcf2a07087423 */ /* 0x000fe20000010008 */
[----:B------:R-:W-:Y:S01]  /*28f0*/  @!P4 FMUL R25, R25, 16777216 ;  /* 0x4b8000001919c820 */ /* 0x000fe20000400000 */
[C---:B------:R-:W-:Y:S01]  /*2900*/  FFMA.FTZ R9, R14.reuse, R9, -0.16845393180847167969 ;  /* 0xbe2c7f300e097423 */ /* 0x040fe20000010009 */
[----:B------:R-:W2:Y:S01]  /*2910*/  MUFU.RCP R12, R16 ;  /* 0x00000010000c7308 */ /* 0x000ea20000001000 */
[----:B------:R-:W-:Y:S01]  /*2920*/  FFMA.FTZ R8, R7, R8, -0.17900948226451873779 ;  /* 0xbe374e4307087423 */ /* 0x000fe20000010008 */
[----:B------:R-:W-:Y:S01]  /*2930*/  FFMA.FTZ R13, R13, 1.1920928955078125e-07, R10 ;  /* 0x340000000d0d7823 */ /* 0x000fe2000001000a */
[C---:B------:R-:W-:Y:S01]  /*2940*/  FFMA.FTZ R9, R14.reuse, R9, 0.1716887056827545166 ;  /* 0x3e2fcf2a0e097423 */ /* 0x040fe20000010009 */
[----:B------:R-:W-:Y:S01]  /*2950*/  @!P5 FMUL R61, R61, 16777216 ;  /* 0x4b8000003d3dd820 */ /* 0x000fe20000400000 */
[----:B------:R-:W-:Y:S01]  /*2960*/  FFMA.FTZ R8, R7, R8, 0.20512372255325317383 ;  /* 0x3e520bf407087423 */ /* 0x000fe20000010008 */
[----:B------:R-:W-:Y:S01]  /*2970*/  @!P5 FMUL R17, R17, 16777216 ;  /* 0x4b8000001111d820 */ /* 0x000fe20000400000 */
[C---:B------:R-:W-:Y:S01]  /*2980*/  FFMA.FTZ R9, R14.reuse, R9, -0.17900948226451873779 ;  /* 0xbe374e430e097423 */ /* 0x040fe20000010009 */
[----:B------:R-:W3:Y:S01]  /*2990*/  MUFU.RCP R10, R25 ;  /* 0x00000019000a7308 */ /* 0x000ee20000001000 */
[----:B------:R-:W-:Y:S01]  /*29a0*/  FFMA.FTZ R8, R7, R8, -0.24046532809734344482 ;  /* 0xbe763c8b07087423 */ /* 0x000fe20000010008 */
[----:B------:R-:W-:Y:S01]  /*29b0*/  @!P5 FMUL R57, R57, 16777216 ;  /* 0x4b8000003939d820 */ /* 0x000fe20000400000 */
[C---:B------:R-:W-:Y:S01]  /*29c0*/  FFMA.FTZ R9, R14.reuse, R9, 0.20512372255325317383 ;  /* 0x3e520bf40e097423 */ /* 0x040fe20000010009 */
[----:B------:R-:W-:Y:S01]  /*29d0*/  @!P5 FMUL R21, R21, 16777216 ;  /* 0x4b8000001515d820 */ /* 0x000fe20000400000 */
[----:B------:R-:W-:Y:S01]  /*29e0*/  FFMA.FTZ R8, R7, R8, 0.28857114911079406738 ;  /* 0x3e93bf9907087423 */ /* 0x000fe20000010008 */
[----:B------:R-:W-:Y:S01]  /*29f0*/  @!P4 FMUL R63, R63, 16777216 ;  /* 0x4b8000003f3fc820 */ /* 0x000fe20000400000 */
[----:B------:R-:W-:Y:S01]  /*2a00*/  FFMA.FTZ R9, R14, R9, -0.24046532809734344482 ;  /* 0xbe763c8b0e097423 */ /* 0x000fe20000010009 */
[----:B------:R-:W-:Y:S01]  /*2a10*/  @!P4 FMUL R15, R15, 16777216 ;  /* 0x4b8000000f0fc820 */ /* 0x000fe20000400000 */
[----:B------:R-:W-:Y:S01]  /*2a20*/  @!P4 FMUL R59, R59, 16777216 ;  /* 0x4b8000003b3bc820 */ /* 0x000fe20000400000 */
[----:B------:R-:W-:Y:S01]  /*2a30*/  @!P4 FMUL R19, R19, 16777216 ;  /* 0x4b8000001313c820 */ /* 0x000fe20000400000 */
[C---:B------:R-:W-:Y:S01]  /*2a40*/  FFMA.FTZ R8, R7.reuse, R8, -0.36067417263984680176 ;  /* 0xbeb8aa4907087423 */ /* 0x040fe20000010008 */
[C---:B--2---:R-:W-:Y:S01]  /*2a50*/  FMUL R61, R12.reuse, R61 ;  /* 0x0000003d0c3d7220 */ /* 0x044fe20000400000 */
[C---:B------:R-:W-:Y:S01]  /*2a60*/  FMUL R17, R12.reuse, R17 ;  /* 0x000000110c117220 */ /* 0x040fe20000400000 */
[C---:B------:R-:W-:Y:S01]  /*2a70*/  FMUL R20, R12.reuse, R57 ;  /* 0x000000390c147220 */ /* 0x040fe20000400000 */
[----:B------:R-:W-:Y:S01]  /*2a80*/  FMUL R12, R12, R21 ;  /* 0x000000150c0c7220 */ /* 0x000fe20000400000 */
[----:B------:R-:W-:Y:S01]  /*2a90*/  FFMA.FTZ R9, R14, R9, 0.28857114911079406738 ;  /* 0x3e93bf990e097423 */ /* 0x000fe20000010009 */
[C---:B---3--:R-:W-:Y:S01]  /*2aa0*/  FMUL R63, R10.reuse, R63 ;  /* 0x0000003f0a3f7220 */ /* 0x048fe20000400000 */
[C---:B------:R-:W-:Y:S01]  /*2ab0*/  FMUL R15, R10.reuse, R15 ;  /* 0x0000000f0a0f7220 */ /* 0x040fe20000400000 */
[C---:B------:R-:W-:Y:S01]  /*2ac0*/  FMUL R16, R10.reuse, R59 ;  /* 0x0000003b0a107220 */ /* 0x040fe20000400000 */
[----:B------:R-:W-:Y:S01]  /*2ad0*/  FMUL R18, R10, R19 ;  /* 0x000000130a127220 */ /* 0x000fe20000400000 */
[----:B------:R-:W-:Y:S01]  /*2ae0*/  FFMA.FTZ R10, R7, R8, 0.48089820146560668945 ;  /* 0x3ef6384a070a7423 */ /* 0x000fe20000010008 */
[----:B------:R-:W-:Y:S01]  /*2af0*/  FFMA.FTZ R11, R14, R9, -0.36067417263984680176 ;  /* 0xbeb8aa490e0b7423 */ /* 0x000fe20000010009 */
[----:B------:R-:W-:-:S02]  /*2b00*/  F2FP.F16.F32.PACK_AB R8, R17, R12 ;  /* 0x0000000c1108723e */ /* 0x000fc400000000ff */
[----:B------:R-:W-:Y:S01]  /*2b10*/  FFMA.FTZ R12, R7, R10, -0.72134751081466674805 ;  /* 0xbf38aa3b070c7423 */ /* 0x000fe2000001000a */
[----:B------:R-:W-:Y:S01]  /*2b20*/  F2FP.F16.F32.PACK_AB R10, R15, R18 ;  /* 0x000000120f0a723e */ /* 0x000fe200000000ff */
[C---:B------:R-:W-:Y:S01]  /*2b30*/  FFMA.FTZ R15, R14.reuse, R11, 0.48089820146560668945 ;  /* 0x3ef6384a0e0f7423 */ /* 0x040fe2000001000b */
[----:B------:R-:W-:Y:S01]  /*2b40*/  F2FP.F16.F32.PACK_AB R9, R61, R20 ;  /* 0x000000143d09723e */ /* 0x000fe200000000ff */
[----:B------:R-:W-:Y:S01]  /*2b50*/  FMUL R12, R7, R12 ;  /* 0x0000000c070c7220 */ /* 0x000fe20000400000 */
[----:B------:R-:W-:Y:S01]  /*2b60*/  F2FP.F16.F32.PACK_AB R11, R63, R16 ;  /* 0x000000103f0b723e */ /* 0x000fe200000000ff */
[----:B------:R-:W-:Y:S01]  /*2b70*/  FFMA.FTZ R15, R14, R15, -0.72134751081466674805 ;  /* 0xbf38aa3b0e0f7423 */ /* 0x000fe2000001000f */
[----:B------:R-:W-:Y:S01]  /*2b80*/  SHF.R.U32.HI R17, RZ, 0x7, R4 ;  /* 0x00000007ff117819 */ /* 0x000fe20000011604 */
[----:B------:R-:W-:Y:S01]  /*2b90*/  FMUL R12, R7, R12 ;  /* 0x0000000c070c7220 */ /* 0x000fe20000400000 */
[----:B------:R-:W-:Y:S01]  /*2ba0*/  ISETP.GE.U32.AND P1, PT, R5, 0x7f800000, PT ;  /* 0x7f8000000500780c */ /* 0x000fe20003f26070 */
[----:B------:R-:W-:Y:S01]  /*2bb0*/  STSM.16.M88.4 [R22], R8 ;  /* 0x0000000816007844 */ /* 0x000fe20000000200 */
[----:B------:R-:W-:Y:S01]  /*2bc0*/  SGXT.U32 R17, R17, 0x1 ;  /* 0x000000011111781a */ /* 0x000fe20000000000 */
[----:B------:R-:W-:Y:S01]  /*2bd0*/  FFMA.FTZ R7, R7, 1.4426950216293334961, R12 ;  /* 0x3fb8aa3b07077823 */ /* 0x000fe2000001000c */
[----:B------:R-:W-:Y:S01]  /*2be0*/  LOP3.LUT R12, R4, 0xff, RZ, 0xc0, !PT ;  /* 0x000000ff040c7812 */ /* 0x000fe200078ec0ff */
[----:B------:R-:W-:Y:S01]  /*2bf0*/  FMUL R15, R14, R15 ;  /* 0x0000000f0e0f7220 */ /* 0x000fe20000400000 */
[----:B------:R-:W-:Y:S01]  /*2c00*/  BAR.SYNC.DEFER_BLOCKING 0x0 ;  /* 0x0000000000007b1d */ /* 0x000fe20000010000 */
[----:B0-----:R-:W-:Y:S01]  /*2c10*/  IMAD R17, R17, R30, RZ ;  /* 0x0000001e11117224 */ /* 0x001fe200078e02ff */
[----:B------:R-:W-:Y:S01]  /*2c20*/  LEA R12, R12, UR6, 0x4 ;  /* 0x000000060c0c7c11 */ /* 0x000fe2000f8e20ff */
[----:B------:R-:W-:Y:S01]  /*2c30*/  FMUL R15, R14, R15 ;  /* 0x0000000f0e0f7220 */ /* 0x000fe20000400000 */
[----:B------:R-:W-:Y:S01]  /*2c40*/  ISETP.GE.U32.AND P2, PT, R2, 0x7f800000, PT ;  /* 0x7f8000000200780c */ /* 0x000fe20003f46070 */
[----:B------:R-:W-:Y:S01]  /*2c50*/  FADD R26, R6, R7 ;  /* 0x00000007061a7221 */ /* 0x000fe20000000000 */
[----:B------:R-:W-:-:S02]  /*2c60*/  IMAD R6, R3, UR5, RZ ;  /* 0x0000000503067c24 */ /* 0x000fc4000f8e02ff */
[----:B------:R-:W-:Y:S01]  /*2c70*/  FFMA.FTZ R14, R14, 1.4426950216293334961, R15 ;  /* 0x3fb8aa3b0e0e7823 */ /* 0x000fe2000001000f */
[C---:B------:R-:W-:Y:S01]  /*2c80*/  IMAD R15, R30.reuse, 0x2, R17 ;  /* 0x000000021e0f7824 */ /* 0x040fe200078e0211 */
[----:B------:R-:W-:Y:S01]  /*2c90*/  FSETP.NEU.AND P0, PT, R5, RZ, PT ;  /* 0x000000ff0500720b */ /* 0x000fe20003f0d000 */
[----:B------:R-:W-:Y:S01]  /*2ca0*/  UIMAD.WIDE UR4, UR4, 0x2, URZ ;  /* 0x00000002040478a5 */ /* 0x000fe2000f8e023f */
[----:B------:R-:W-:Y:S01]  /*2cb0*/  FADD R27, R13, R14 ;  /* 0x0000000e0d1b7221 */ /* 0x000fe20000000000 */
[C---:B------:R-:W-:Y:S02]  /*2cc0*/  IMAD R19, R30.reuse, 0x2, R15 ;  /* 0x000000021e137824 */ /* 0x040fe400078e020f */
[----:B------:R-:W-:Y:S02]  /*2cd0*/  @P1 IMAD.MOV.U32 R14, RZ, RZ, 0x7f800000 ;  /* 0x7f800000ff0e1424 */ /* 0x000fe400078e00ff */
[----:B------:R-:W-:Y:S01]  /*2ce0*/  IMAD R21, R30, 0x2, R19 ;  /* 0x000000021e157824 */ /* 0x000fe200078e0213 */
[----:B------:R-:W-:Y:S01]  /*2cf0*/  ULDC UR4, c[0x0][0x27c] ;  /* 0x00009f0000047ab9 */ /* 0x000fe20000000800 */
[----:B------:R-:W-:Y:S01]  /*2d00*/  @P1 FFMA.FTZ R26, R5, R14, +INF ;  /* 0x7f800000051a1423 */ /* 0x000fe2000001000e */
[----:B------:R-:W-:Y:S01]  /*2d10*/  IMAD.SHL.U32 R5, R6, 0x2, RZ ;  /* 0x0000000206057824 */ /* 0x000fe200078e00ff */
[----:B------:R-:W-:Y:S01]  /*2d20*/  FSETP.NEU.AND P1, PT, R2, RZ, PT ;  /* 0x000000ff0200720b */ /* 0x000fe20003f2d000 */
[----:B------:R-:W-:Y:S01]  /*2d30*/  IMAD R23, R30, 0x2, R21 ;  /* 0x000000021e177824 */ /* 0x000fe200078e0215 */
[----:B------:R-:W-:Y:S01]  /*2d40*/  UIMAD UR4, UR12, UR4, URZ ;  /* 0x000000040c0472a4 */ /* 0x000fe2000f8e023f */
[----:B------:R-:W-:Y:S01]  /*2d50*/  IMAD.HI R6, R6, 0x2, RZ ;  /* 0x0000000206067827 */ /* 0x000fe200078e02ff */
[----:B------:R0:W2:Y:S01]  /*2d60*/  LDS.128 R8, [R12] ;  /* 0x000000000c087984 */ /* 0x0000a20000000c00 */
[----:B-1----:R-:W-:Y:S01]  /*2d70*/  IADD3 R24, P3, P4, R5, UR7, R28 ;  /* 0x0000000705187c10 */ /* 0x002fe2000fc7e01c */
[----:B------:R-:W-:Y:S01]  /*2d80*/  USHF.L.U32 UR7, UR4, 0x2, URZ ;  /* 0x0000000204077899 */ /* 0x000fe2000800063f */
[----:B------:R-:W-:-:S02]  /*2d90*/  IMAD R25, R30, 0x2, R23 ;  /* 0x000000021e197824 */ /* 0x000fc400078e0217 */
[----:B------:R-:W-:Y:S01]  /*2da0*/  @P2 IMAD.MOV.U32 R7, RZ, RZ, 0x7f800000 ;  /* 0x7f800000ff072424 */ /* 0x000fe200078e00ff */
[----:B------:R-:W-:Y:S01]  /*2db0*/  IADD3.X R28, R6, UR5, R29, P3, P4 ;  /* 0x00000005061c7c10 */ /* 0x000fe20009fe841d */
[----:B------:R-:W-:Y:S01]  /*2dc0*/  IMAD R5, R30, 0x2, R25 ;  /* 0x000000021e057824 */ /* 0x000fe200078e0219 */
[-C--:B------:R-:W-:Y:S01]  /*2dd0*/  LEA R6, P3, R17, R24.reuse, 0x1 ;  /* 0x0000001811067211 */ /* 0x080fe200078608ff */
[----:B------:R-:W-:Y:S01]  /*2de0*/  @P2 FFMA.FTZ R27, R2, R7, +INF ;  /* 0x7f800000021b2423 */ /* 0x000fe20000010007 */
[-C--:B0-----:R-:W-:Y:S01]  /*2df0*/  LEA R12, P6, R15, R24.reuse, 0x1 ;  /* 0x000000180f0c7211 */ /* 0x081fe200078c08ff */
[----:B------:R-:W-:Y:S01]  /*2e00*/  IMAD R2, R30, 0x2, R5 ;  /* 0x000000021e027824 */ /* 0x000fe200078e0205 */
[-C--:B------:R-:W-:Y:S01]  /*2e10*/  LEA R14, P5, R19, R24.reuse, 0x1 ;  /* 0x00000018130e7211 */ /* 0x080fe200078a08ff */
[----:B------:R-:W-:Y:S01]  /*2e20*/  UIMAD.WIDE UR4, UR4, 0x4, URZ ;  /* 0x00000004040478a5 */ /* 0x000fe2000f8e023f */
[----:B------:R-:W-:Y:S02]  /*2e30*/  LEA R16, P2, R21, R24, 0x1 ;  /* 0x0000001815107211 */ /* 0x000fe400078408ff */
[----:B------:R-:W-:-:S02]  /*2e40*/  LEA.HI.X.SX32 R7, R17, R28, 0x1, P3 ;  /* 0x0000001c11077211 */ /* 0x000fc400018f0eff */
[----:B------:R-:W-:Y:S02]  /*2e50*/  LEA.HI.X.SX32 R13, R15, R28, 0x1, P6 ;  /* 0x0000001c0f0d7211 */ /* 0x000fe400030f0eff */
[-C--:B------:R-:W-:Y:S02]  /*2e60*/  LEA R18, P4, R23, R24.reuse, 0x1 ;  /* 0x0000001817127211 */ /* 0x080fe400078808ff */
[-C--:B------:R-:W-:Y:S02]  /*2e70*/  LEA R20, P3, R25, R24.reuse, 0x1 ;  /* 0x0000001819147211 */ /* 0x080fe400078608ff */
[----:B------:R-:W-:Y:S02]  /*2e80*/  LEA R22, P6, R5, R24, 0x1 ;  /* 0x0000001805167211 */ /* 0x000fe400078c08ff */
[----:B------:R-:W-:Y:S02]  /*2e90*/  LEA.HI.X.SX32 R15, R19, R28, 0x1, P5 ;  /* 0x0000001c130f7211 */ /* 0x000fe400028f0eff */
[----:B------:R-:W-:-:S02]  /*2ea0*/  LEA R24, P5, R2, R24, 0x1 ;  /* 0x0000001802187211 */ /* 0x000fc400078a08ff */
[-C--:B------:R-:W-:Y:S02]  /*2eb0*/  LEA.HI.X.SX32 R17, R21, R28.reuse, 0x1, P2 ;  /* 0x0000001c15117211 */ /* 0x080fe400010f0eff */
[-C--:B------:R-:W-:Y:S02]  /*2ec0*/  LEA.HI.X.SX32 R21, R25, R28.reuse, 0x1, P3 ;  /* 0x0000001c19157211 */ /* 0x080fe400018f0eff */
[-C--:B------:R-:W-:Y:S02]  /*2ed0*/  LEA.HI.X.SX32 R25, R2, R28.reuse, 0x1, P5 ;  /* 0x0000001c02197211 */ /* 0x080fe400028f0eff */
[-C--:B------:R-:W-:Y:S02]  /*2ee0*/  LEA.HI.X.SX32 R19, R23, R28.reuse, 0x1, P4 ;  /* 0x0000001c17137211 */ /* 0x080fe400020f0eff */
[----:B------:R-:W-:Y:S01]  /*2ef0*/  LEA.HI.X.SX32 R23, R5, R28, 0x1, P6 ;  /* 0x0000001c05177211 */ /* 0x000fe200030f0eff */
[----:B--2---:R0:W-:Y:S01]  /*2f00*/  STG.E.U16 desc[UR14][R6.64], R8 ;  /* 0x0000000806007986 */ /* 0x0041e2000c10150e */
[----:B------:R-:W-:Y:S01]  /*2f10*/  PRMT R2, R8, 0x7632, R2 ;  /* 0x0000763208027816 */ /* 0x000fe20000000002 */
[----:B------:R-:W1:Y:S01]  /*2f20*/  LDC.64 R28, c[0x0][0x230] ;  /* 0x00008c00ff1c7b82 */ /* 0x000e620000000a00 */
[----:B------:R-:W-:Y:S01]  /*2f30*/  FSEL R5, R26, -INF , P0 ;  /* 0xff8000001a057808 */ /* 0x000fe20000000000 */
[----:B------:R2:W-:Y:S01]  /*2f40*/  STG.E.U16 desc[UR14][R12.64], R9 ;  /* 0x000000090c007986 */ /* 0x0005e2000c10150e */
[----:B------:R-:W-:-:S02]  /*2f50*/  FSEL R27, R27, -INF , P1 ;  /* 0xff8000001b1b7808 */ /* 0x000fc40000800000 */
[C---:B------:R-:W-:Y:S01]  /*2f60*/  LOP3.LUT P2, RZ, R4.reuse, 0x80, RZ, 0xc0, !PT ;  /* 0x0000008004ff7812 */ /* 0x040fe2000784c0ff */
[----:B------:R3:W-:Y:S01]  /*2f70*/  STG.E.U16 desc[UR14][R14.64], R10 ;  /* 0x0000000a0e007986 */ /* 0x0007e2000c10150e */
[----:B------:R-:W-:Y:S01]  /*2f80*/  FFMA R26, R5, 0.69314718246459960938, R40 ;  /* 0x3f317218051a7823 */ /* 0x000fe20000000028 */
[----:B------:R-:W-:Y:S01]  /*2f90*/  FFMA R27, R27, 0.69314718246459960938, R42 ;  /* 0x3f3172181b1b7823 */ /* 0x000fe2000000002a */
[----:B------:R-:W-:Y:S01]  /*2fa0*/  IMAD.SHL.U32 R5, R3, 0x4, RZ ;  /* 0x0000000403057824 */ /* 0x000fe200078e00ff */
[----:B0-----:R-:W-:Y:S01]  /*2fb0*/  PRMT R7, R9, 0x7632, R7 ;  /* 0x0000763209077816 */ /* 0x001fe20000000007 */
[----:B------:R-:W-:Y:S01]  /*2fc0*/  STG.E.U16 desc[UR14][R16.64], R11 ;  /* 0x0000000b10007986 */ /* 0x000fe2000c10150e */
[----:B------:R-:W-:Y:S01]  /*2fd0*/  IMAD.SHL.U32 R6, R4, 0x2, RZ ;  /* 0x0000000204067824 */ /* 0x000fe200078e00ff */
[----:B--2---:R-:W-:Y:S02]  /*2fe0*/  PRMT R13, R10, 0x7632, R13 ;  /* 0x000076320a0d7816 */ /* 0x004fe4000000000d */
[----:B------:R1:W-:Y:S01]  /*2ff0*/  STG.E.U16 desc[UR14][R18.64], R2 ;  /* 0x0000000212007986 */ /* 0x0003e2000c10150e */
[----:B------:R-:W-:Y:S01]  /*3000*/  IMAD.HI R4, R3, 0x4, RZ ;  /* 0x0000000403047827 */ /* 0x000fe200078e02ff */
[----:B------:R-:W-:-:S02]  /*3010*/  LOP3.LUT R6, R6, 0x1f8, RZ, 0xc0, !PT ;  /* 0x000001f806067812 */ /* 0x000fc400078ec0ff */
[----:B---3--:R-:W-:Y:S01]  /*3020*/  PRMT R15, R11, 0x7632, R15 ;  /* 0x000076320b0f7816 */ /* 0x008fe2000000000f */
[----:B------:R0:W-:Y:S04]  /*3030*/  STG.E.U16 desc[UR14][R20.64], R7 ;  /* 0x0000000714007986 */ /* 0x0001e8000c10150e */
[----:B------:R0:W-:Y:S01]  /*3040*/  STG.E.U16 desc[UR14][R22.64], R13 ;  /* 0x0000000d16007986 */ /* 0x0001e2000c10150e */
[----:B-1----:R-:W-:-:S03]  /*3050*/  IADD3 R2, P0, P1, R5, UR7, R28 ;  /* 0x0000000705027c10 */ /* 0x002fc6000f91e01c */
[----:B------:R0:W-:Y:S01]  /*3060*/  STG.E.U16 desc[UR14][R24.64], R15 ;  /* 0x0000000f18007986 */ /* 0x0001e2000c10150e */
[----:B------:R-:W-:Y:S01]  /*3070*/  IADD3.X R3, R4, UR5, R29, P0, P1 ;  /* 0x0000000504037c10 */ /* 0x000fe200087e241d */
[----:B------:R-:W-:Y:S06]  /*3080*/  BAR.SYNC.DEFER_BLOCKING 0x0 ;  /* 0x0000000000007b1d */ /* 0x000fec0000010000 */
[----:B------:R0:W-:Y:S02]  /*3090*/  STS.64 [R6+UR6], R26 ;  /* 0x0000001a06007988 */ /* 0x0001e40008000a06 */
[----:B------:R-:W-:Y:S06]  /*30a0*/  BAR.SYNC.DEFER_BLOCKING 0x0 ;  /* 0x0000000000007b1d */ /* 0x000fec0000010000 */
[----:B------:R-:W-:Y:S05]  /*30b0*/  @P2 EXIT ;  /* 0x000000000000294d */ /* 0x000fea0003800000 */
[----:B------:R-:W1:Y:S04]  /*30c0*/  LDS R5, [R0] ;  /* 0x0000000000057984 */ /* 0x000e680000000800 */
[----:B-1----:R-:W-:Y:S01]  /*30d0*/  STG.E desc[UR14][R2.64], R5 ;  /* 0x0000000502007986 */ /* 0x002fe2000c10190e */
[----:B------:R-:W-:Y:S05]  /*30e0*/  EXIT ;  /* 0x000000000000794d */ /* 0x000fea0003800000 */
.L_x_2:
[----:B------:R-:W-:-:S00]  /*30f0*/  BRA `(.L_x_2) ;  /* 0xfffffffc00fc7947 */ /* 0x000fc0000383ffff */
[----:B------:R-:W-:-:S00]  /*3100*/  NOP ;  /* 0x0000000000007918 */ /* 0x000fc00000000000 */
[----:B------:R-:W-:-:S00]  /*3110*/  NOP ;  /* 0x0000000000007918 */ /* 0x000fc00000000000 */
[----:B------:R-:W-:-:S00]  /*3120*/  NOP ;  /* 0x0000000000007918 */ /* 0x000fc00000000000 */
[----:B------:R-:W-:-:S00]  /*3130*/  NOP ;  /* 0x0000000000007918 */ /* 0x000fc00000000000 */
[----:B------:R-:W-:-:S00]  /*3140*/  NOP ;  /* 0x0000000000007918 */ /* 0x000fc00000000000 */
[----:B------:R-:W-:-:S00]  /*3150*/  NOP ;  /* 0x0000000000007918 */ /* 0x000fc00000000000 */
[----:B------:R-:W-:-:S00]  /*3160*/  NOP ;  /* 0x0000000000007918 */ /* 0x000fc00000000000 */
[----:B------:R-:W-:-:S00]  /*3170*/  NOP ;  /* 0x0000000000007918 */ /* 0x000fc00000000000 */
.L_x_3:


//--------------------- .nv.global.init           --------------------------
	.section	.nv.global.init,"aw",@progbits
.nv.global.init:
	.type		_$_str,@object
	.size		_$_str,(.L_0 - _$_str)
_$_str:
        /*0000*/ 	.byte	0x5f, 0x5f, 0x43, 0x55, 0x44, 0x41, 0x5f, 0x46, 0x54, 0x5a, 0x00
.L_0:


//--------------------- .nv.shared.attn_fwd       --------------------------
	.section	.nv.shared.attn_fwd,"aw",@nobits
	.sectionflags	@""
	.align	16
	.zero		1024


//--------------------- .nv.shared.reserved.0     --------------------------
	.section	.nv.shared.reserved.0,"aw",@nobits
	.weak		__nv_reservedSMEM_offset_0_alias
	.size		__nv_reservedSMEM_offset_0_alias, 0, 0
	.other		__nv_reservedSMEM_offset_0_alias,@"STO_CUDA_RESERVED_SHARED STV_DEFAULT"
__nv_reservedSMEM_offset_0_alias:
	.zero		0


//--------------------- .nv.constant0.attn_fwd    --------------------------
	.section	.nv.constant0.attn_fwd,"a",@progbits
	.sectionflags	@""
	.align	4
.nv.constant0.attn_fwd:
	.zero		664


//--------------------- SYMBOLS --------------------------

	.type		.nv.reservedSmem.offset0,@object
	.size		.nv.reservedSmem.offset0,0x4
